// auto-generated by cutlass_sweep.gemm — config: {"arch": "sm_90", "cluster_m": 1, "cluster_n": 1, "dtype": "bf16", "dtype_b": "bf16", "layout": "nt", "stages": 0, "tile_k": 16, "tile_m": 384, "tile_n": 192}
#include "cutlass/cutlass.h"
#include "cutlass/gemm/collective/collective_builder.hpp"
#include "cutlass/gemm/device/gemm_universal_adapter.h"
#include "cutlass/gemm/kernel/gemm_universal.hpp"
#include "cutlass/epilogue/collective/collective_builder.hpp"

using ElemA = cutlass::bfloat16_t;
using ElemB = cutlass::bfloat16_t;
using ElemCD = cutlass::bfloat16_t;
using Acc  = float;
using TileShape    = cute::Shape<cute::_384, cute::_192, cute::_16>;
using ClusterShape = cute::Shape<cute::_1, cute::_1, cute::_1>;

using CollectiveEpilogue = typename cutlass::epilogue::collective::CollectiveBuilder<
    cutlass::arch::Sm90, cutlass::arch::OpClassTensorOp,
    TileShape, ClusterShape,
    cutlass::epilogue::collective::EpilogueTileAuto,
    Acc, Acc,
    ElemCD, cutlass::layout::RowMajor, 128 / cutlass::sizeof_bits<ElemCD>::value,
    ElemCD, cutlass::layout::RowMajor, 128 / cutlass::sizeof_bits<ElemCD>::value,
    cutlass::epilogue::collective::EpilogueScheduleAuto
  >::CollectiveOp;

using CollectiveMainloop = typename cutlass::gemm::collective::CollectiveBuilder<
    cutlass::arch::Sm90, cutlass::arch::OpClassTensorOp,
    ElemA, cutlass::layout::RowMajor, 128 / cutlass::sizeof_bits<ElemA>::value,
    ElemB, cutlass::layout::ColumnMajor, 128 / cutlass::sizeof_bits<ElemB>::value,
    Acc,
    TileShape, ClusterShape,
    cutlass::gemm::collective::StageCountAutoCarveout<static_cast<int>(sizeof(typename CollectiveEpilogue::SharedStorage))>,
    cutlass::gemm::collective::KernelScheduleAuto
  >::CollectiveOp;

using GemmKernel = cutlass::gemm::kernel::GemmUniversal<
    cute::Shape<int,int,int,int>,
    CollectiveMainloop,
    CollectiveEpilogue
>;
using Gemm = cutlass::gemm::device::GemmUniversalAdapter<GemmKernel>;

// Force the device kernel symbol into the cubin without needing a host main.
auto* _anchor = &cutlass::device_kernel<GemmKernel>;


// ===== COMPILED SASS (sm_90a) =====

	.target	sm_90a

	.elftype	@"ET_EXEC"


//--------------------- .note.nv.tkinfo           --------------------------
	.section	.note.nv.tkinfo,"",@"SHT_NOTE"
	.sectionflags	@"SHF_NOTE_NV_TKINFO"
	.tkinfo
        /*0018*/ 	.word	0x00000002
        /*0030*/ 	.string	""
        /*0030*/ 	.string	"ptxas"
        /*0030*/ 	.string	"Cuda compilation tools, release 13.0, V13.0.88"
        /*0030*/ 	.string	"Build cuda_13.0.r13.0/compiler.36424714_0"
        /*0030*/ 	.string	"-arch sm_90a -m 64 "



//--------------------- .note.nv.cuinfo           --------------------------
	.section	.note.nv.cuinfo,"",@"SHT_NOTE"
	.sectionflags	@"SHF_NOTE_NV_CUINFO"
        /*0018*/ 	.short	0x0002
        /*001a*/ 	.short	0x005a
        /*001c*/ 	.short	0x0082
	.zero		2


//--------------------- .nv.info                  --------------------------
	.section	.nv.info,"",@"SHT_CUDA_INFO"
	.align	4


	//----- nvinfo : EIATTR_REGCOUNT
	.align		4
        /*0000*/ 	.byte	0x04, 0x2f
        /*0002*/ 	.short	(.L_15 - .L_14)
	.align		4
.L_14:
        /*0004*/ 	.word	index@(_ZN7cutlass13device_kernelINS_4gemm6kernel13GemmUniversalIN4cute5tupleIJiiiiEEENS1_10collective13CollectiveMmaINS1_34MainloopSm90TmaGmmaWarpSpecializedILi12ENS5_IJNS4_1CILi1EEESB_SB_EEENS1_35KernelTmaWarpSpecializedCooperativeEEENS5_IJNSA_ILi384EEENSA_ILi192EEENSA_ILi16EEEEEENS_10bfloat16_tENS5_IJlSB_lEEESJ_SK_NS4_8TiledMMAINS4_8MMA_AtomIJNS4_4SM904GMMA28MMA_64x192x16_F32BF16BF16_SSILNSO_5MajorE0ELSQ_0ELNSO_7ScaleInE1ELSR_1EEEEEENS4_6LayoutINS5_IJNSA_ILi2EEESB_SB_EEENS5_IJSB_NSA_ILi0EEESX_EEEEENS5_IJNS4_10UnderscoreES10_S10_EEEEENS4_13SM90_TMA_LOADENS4_14ComposedLayoutINS4_7SwizzleILi1ELi4ELi3EEENS4_18smem_ptr_flag_bitsILi16EEENSU_INS5_IJNSA_ILi8EEESH_EEENS5_IJSH_SB_EEEEEEEvNS4_8identityES13_S1D_vS1E_EENS_8epilogue10collective6detail29Sm90TmaWarpSpecializedAdapterINS1H_15DefaultEpilogueISJ_SK_SK_NS1G_6thread17LinearCombinationISJ_Li1EffLNS1L_9ScaleType4KindE0ELNS_15FloatRoundStyleE2ESJ_EENS1_15EpilogueDefaultEEEEEvvEEEEvNT_6ParamsE)
        /*0008*/ 	.word	0x000000a8


	//----- nvinfo : EIATTR_FRAME_SIZE
	.align		4
.L_15:
        /*000c*/ 	.byte	0x04, 0x11
        /*000e*/ 	.short	(.L_17 - .L_16)
	.align		4
.L_16:
        /*0010*/ 	.word	index@(_ZN7cutlass13device_kernelINS_4gemm6kernel13GemmUniversalIN4cute5tupleIJiiiiEEENS1_10collective13CollectiveMmaINS1_34MainloopSm90TmaGmmaWarpSpecializedILi12ENS5_IJNS4_1CILi1EEESB_SB_EEENS1_35KernelTmaWarpSpecializedCooperativeEEENS5_IJNSA_ILi384EEENSA_ILi192EEENSA_ILi16EEEEEENS_10bfloat16_tENS5_IJlSB_lEEESJ_SK_NS4_8TiledMMAINS4_8MMA_AtomIJNS4_4SM904GMMA28MMA_64x192x16_F32BF16BF16_SSILNSO_5MajorE0ELSQ_0ELNSO_7ScaleInE1ELSR_1EEEEEENS4_6LayoutINS5_IJNSA_ILi2EEESB_SB_EEENS5_IJSB_NSA_ILi0EEESX_EEEEENS5_IJNS4_10UnderscoreES10_S10_EEEEENS4_13SM90_TMA_LOADENS4_14ComposedLayoutINS4_7SwizzleILi1ELi4ELi3EEENS4_18smem_ptr_flag_bitsILi16EEENSU_INS5_IJNSA_ILi8EEESH_EEENS5_IJSH_SB_EEEEEEEvNS4_8identityES13_S1D_vS1E_EENS_8epilogue10collective6detail29Sm90TmaWarpSpecializedAdapterINS1H_15DefaultEpilogueISJ_SK_SK_NS1G_6thread17LinearCombinationISJ_Li1EffLNS1L_9ScaleType4KindE0ELNS_15FloatRoundStyleE2ESJ_EENS1_15EpilogueDefaultEEEEEvvEEEEvNT_6ParamsE)
        /*0014*/ 	.word	0x00000308


	//----- nvinfo : EIATTR_MIN_STACK_SIZE
	.align		4
.L_17:
        /*0018*/ 	.byte	0x04, 0x12
        /*001a*/ 	.short	(.L_19 - .L_18)
	.align		4
.L_18:
        /*001c*/ 	.word	index@(_ZN7cutlass13device_kernelINS_4gemm6kernel13GemmUniversalIN4cute5tupleIJiiiiEEENS1_10collective13CollectiveMmaINS1_34MainloopSm90TmaGmmaWarpSpecializedILi12ENS5_IJNS4_1CILi1EEESB_SB_EEENS1_35KernelTmaWarpSpecializedCooperativeEEENS5_IJNSA_ILi384EEENSA_ILi192EEENSA_ILi16EEEEEENS_10bfloat16_tENS5_IJlSB_lEEESJ_SK_NS4_8TiledMMAINS4_8MMA_AtomIJNS4_4SM904GMMA28MMA_64x192x16_F32BF16BF16_SSILNSO_5MajorE0ELSQ_0ELNSO_7ScaleInE1ELSR_1EEEEEENS4_6LayoutINS5_IJNSA_ILi2EEESB_SB_EEENS5_IJSB_NSA_ILi0EEESX_EEEEENS5_IJNS4_10UnderscoreES10_S10_EEEEENS4_13SM90_TMA_LOADENS4_14ComposedLayoutINS4_7SwizzleILi1ELi4ELi3EEENS4_18smem_ptr_flag_bitsILi16EEENSU_INS5_IJNSA_ILi8EEESH_EEENS5_IJSH_SB_EEEEEEEvNS4_8identityES13_S1D_vS1E_EENS_8epilogue10collective6detail29Sm90TmaWarpSpecializedAdapterINS1H_15DefaultEpilogueISJ_SK_SK_NS1G_6thread17LinearCombinationISJ_Li1EffLNS1L_9ScaleType4KindE0ELNS_15FloatRoundStyleE2ESJ_EENS1_15EpilogueDefaultEEEEEvvEEEEvNT_6ParamsE)
        /*0020*/ 	.word	0x00000308
.L_19:


//--------------------- .nv.compat                --------------------------
	.section	.nv.compat,"",@"SHT_CUDA_COMPAT_INFO"
	.align	4
        /*0000*/ 	.byte	0x02, 0x09, 0x01, 0x00, 0x02, 0x02, 0x04, 0x00, 0x02, 0x05, 0x05, 0x00, 0x03, 0x07, 0x01, 0x01
        /*0010*/ 	.byte	0x02, 0x03, 0x01, 0x00, 0x02, 0x06, 0x01, 0x00, 0x04, 0x0b, 0x08, 0x00, 0x00, 0x00, 0x00, 0x00
        /*0020*/ 	.byte	0x00, 0x00, 0x00, 0x00


//--------------------- .nv.info._ZN7cutlass13device_kernelINS_4gemm6kernel13GemmUniversalIN4cute5tupleIJiiiiEEENS1_10collective13CollectiveMmaINS1_34MainloopSm90TmaGmmaWarpSpecializedILi12ENS5_IJNS4_1CILi1EEESB_SB_EEENS1_35KernelTmaWarpSpecializedCooperativeEEENS5_IJNSA_ILi384EEENSA_ILi192EEENSA_ILi16EEEEEENS_10bfloat16_tENS5_IJlSB_lEEESJ_SK_NS4_8TiledMMAINS4_8MMA_AtomIJNS4_4SM904GMMA28MMA_64x192x16_F32BF16BF16_SSILNSO_5MajorE0ELSQ_0ELNSO_7ScaleInE1ELSR_1EEEEEENS4_6LayoutINS5_IJNSA_ILi2EEESB_SB_EEENS5_IJSB_NSA_ILi0EEESX_EEEEENS5_IJNS4_10UnderscoreES10_S10_EEEEENS4_13SM90_TMA_LOADENS4_14ComposedLayoutINS4_7SwizzleILi1ELi4ELi3EEENS4_18smem_ptr_flag_bitsILi16EEENSU_INS5_IJNSA_ILi8EEESH_EEENS5_IJSH_SB_EEEEEEEvNS4_8identityES13_S1D_vS1E_EENS_8epilogue10collective6detail29Sm90TmaWarpSpecializedAdapterINS1H_15DefaultEpilogueISJ_SK_SK_NS1G_6thread17LinearCombinationISJ_Li1EffLNS1L_9ScaleType4KindE0ELNS_15FloatRoundStyleE2ESJ_EENS1_15EpilogueDefaultEEEEEvvEEEEvNT_6ParamsE --------------------------
	.section	.nv.info._ZN7cutlass13device_kernelINS_4gemm6kernel13GemmUniversalIN4cute5tupleIJiiiiEEENS1_10collective13CollectiveMmaINS1_34MainloopSm90TmaGmmaWarpSpecializedILi12ENS5_IJNS4_1CILi1EEESB_SB_EEENS1_35KernelTmaWarpSpecializedCooperativeEEENS5_IJNSA_ILi384EEENSA_ILi192EEENSA_ILi16EEEEEENS_10bfloat16_tENS5_IJlSB_lEEESJ_SK_NS4_8TiledMMAINS4_8MMA_AtomIJNS4_4SM904GMMA28MMA_64x192x16_F32BF16BF16_SSILNSO_5MajorE0ELSQ_0ELNSO_7ScaleInE1ELSR_1EEEEEENS4_6LayoutINS5_IJNSA_ILi2EEESB_SB_EEENS5_IJSB_NSA_ILi0EEESX_EEEEENS5_IJNS4_10UnderscoreES10_S10_EEEEENS4_13SM90_TMA_LOADENS4_14ComposedLayoutINS4_7SwizzleILi1ELi4ELi3EEENS4_18smem_ptr_flag_bitsILi16EEENSU_INS5_IJNSA_ILi8EEESH_EEENS5_IJSH_SB_EEEEEEEvNS4_8identityES13_S1D_vS1E_EENS_8epilogue10collective6detail29Sm90TmaWarpSpecializedAdapterINS1H_15DefaultEpilogueISJ_SK_SK_NS1G_6thread17LinearCombinationISJ_Li1EffLNS1L_9ScaleType4KindE0ELNS_15FloatRoundStyleE2ESJ_EENS1_15EpilogueDefaultEEEEEvvEEEEvNT_6ParamsE,"",@"SHT_CUDA_INFO"
	.sectionflags	@""
	.align	4


	//----- nvinfo : EIATTR_CUDA_API_VERSION
	.align		4
        /*0000*/ 	.byte	0x04, 0x37
        /*0002*/ 	.short	(.L_21 - .L_20)
.L_20:
        /*0004*/ 	.word	0x00000082


	//----- nvinfo : EIATTR_KPARAM_INFO
	.align		4
.L_21:
        /*0008*/ 	.byte	0x04, 0x17
        /*000a*/ 	.short	(.L_23 - .L_22)
.L_22:
        /*000c*/ 	.word	0x00000000
        /*0010*/ 	.short	0x0000
        /*0012*/ 	.short	0x0070
        /*0014*/ 	.byte	0x00, 0xf0, 0x01, 0x10


	//----- nvinfo : EIATTR_SPARSE_MMA_MASK
	.align		4
.L_23:
        /*0018*/ 	.byte	0x03, 0x50
        /*001a*/ 	.short	0x0000


	//----- nvinfo : EIATTR_MAXREG_COUNT
	.align		4
        /*001c*/ 	.byte	0x03, 0x1b
        /*001e*/ 	.short	0x00a8


	//----- nvinfo : EIATTR_NUM_BARRIERS
	.align		4
        /*0020*/ 	.byte	0x02, 0x4c
        /*0022*/ 	.byte	0x01
	.zero		1


	//----- nvinfo : EIATTR_EXTERNS
	.align		4
        /*0024*/ 	.byte	0x04, 0x0f
        /*0026*/ 	.short	(.L_25 - .L_24)


	//   ....[0]....
	.align		4
.L_24:
        /*0028*/ 	.word	index@(__assertfail)


	//----- nvinfo : EIATTR_ANNOTATIONS
	.align		4
.L_25:
        /*002c*/ 	.byte	0x04, 0x55
        /*002e*/ 	.short	(.L_27 - .L_26)


	//   ....[0]....
.L_26:
        /*0030*/ 	.word	0x00000001
        /*0034*/ 	.byte	0xc0, 0x07, 0x00, 0x00, 0x01, 0x00, 0x00, 0x00, 0xe0, 0x07, 0x00, 0x00, 0x01, 0x00, 0x00, 0x00
        /* <DEDUP_REMOVED lines=258> */
        /*1064*/ 	.byte	0x90, 0x60, 0x01, 0x00, 0x01, 0x00, 0x00, 0x00, 0xb0, 0x60, 0x01, 0x00


	//----- nvinfo : EIATTR_MERCURY_ISA_VERSION
	.align		4
.L_27:
        /*1070*/ 	.byte	0x03, 0x5f
        /*1072*/ 	.short	0x0101


	//----- nvinfo : EIATTR_INT_WARP_WIDE_INSTR_OFFSETS
	.align		4
        /*1074*/ 	.byte	0x04, 0x31
        /*1076*/ 	.short	(.L_29 - .L_28)


	//   ....[0]....
.L_28:
        /*1078*/ 	.word	0x00000630


	//   ....[1]....
        /*107c*/ 	.word	0x00000640


	//   ....[2]....
        /*1080*/ 	.word	0x000006d0


	//----- nvinfo : EIATTR_COOP_GROUP_MASK_REGIDS
	.align		4
.L_29:
        /*1084*/ 	.byte	0x04, 0x29
        /*1086*/ 	.short	(.L_31 - .L_30)


	//   ....[0]....
.L_30:
        /*1088*/ 	.word	0xffffffff


	//   ....[1]....
        /*108c*/ 	.word	0xffffffff


	//   ....[2]....
        /*1090*/ 	.word	0xffffffff


	//   ....[3]....
        /*1094*/ 	.word	0xffffffff


	//   ....[4]....
        /*1098*/ 	.word	0xffffffff


	//----- nvinfo : EIATTR_COOP_GROUP_INSTR_OFFSETS
	.align		4
.L_31:
        /*109c*/ 	.byte	0x04, 0x28
        /*109e*/ 	.short	(.L_33 - .L_32)


	//   ....[0]....
.L_32:
        /*10a0*/ 	.word	0x00000070


	//   ....[1]....
        /*10a4*/ 	.word	0x00000080


	//   ....[2]....
        /*10a8*/ 	.word	0x000001a0


	//   ....[3]....
        /*10ac*/ 	.word	0x000004e0


	//   ....[4]....
        /*10b0*/ 	.word	0x000012a0


	//----- nvinfo : EIATTR_REG_RECONFIG
	.align		4
.L_33:
        /*10b4*/ 	.byte	0x01, 0x54
	.zero		2


	//----- nvinfo : EIATTR_SYSCALL_OFFSETS
	.align		4
        /*10b8*/ 	.byte	0x04, 0x46
        /*10ba*/ 	.short	(.L_35 - .L_34)


	//   ....[0]....
.L_34:
        /*10bc*/ 	.word	0x00001450


	//----- nvinfo : EIATTR_MBARRIER_INSTR_OFFSETS
	.align		4
.L_35:
        /*10c0*/ 	.byte	0x04, 0x39
        /*10c2*/ 	.short	(.L_37 - .L_36)


	//   ....[0]....
.L_36:
        /*10c4*/ 	.word	0x00000340
        /*10c8*/ 	.word	0x000000ff
        /*10cc*/ 	.word	0x00000000
        /*10d0*/ 	.short	0x0100
        /*10d2*/ 	.byte	0x08
	.zero		1


	//   ....[1]....
        /*10d4*/ 	.word	0x00000350
        /*10d8*/ 	.word	0x000000ff
        /*10dc*/ 	.word	0x00000060
        /*10e0*/ 	.short	0x0100
        /*10e2*/ 	.byte	0x08
	.zero		1


	//   ....[2]....
        /*10e4*/ 	.word	0x00000360
        /*10e8*/ 	.word	0x000000ff
        /*10ec*/ 	.word	0x00000008
        /*10f0*/ 	.short	0x0100
        /*10f2*/ 	.byte	0x08
	.zero		1


	//   ....[3]....
        /*10f4*/ 	.word	0x00000370
        /*10f8*/ 	.word	0x000000ff
        /*10fc*/ 	.word	0x00000068
        /*1100*/ 	.short	0x0100
        /*1102*/ 	.byte	0x08
	.zero		1


	//   ....[4]....
        /*1104*/ 	.word	0x00000380
        /*1108*/ 	.word	0x000000ff
        /*110c*/ 	.word	0x00000010
        /*1110*/ 	.short	0x0100
        /*1112*/ 	.byte	0x08
	.zero		1


	//   ....[5]....
        /*1114*/ 	.word	0x00000390
        /*1118*/ 	.word	0x000000ff
        /*111c*/ 	.word	0x00000070
        /*1120*/ 	.short	0x0100
        /*1122*/ 	.byte	0x08
	.zero		1


	//   ....[6]....
        /*1124*/ 	.word	0x000003a0
        /*1128*/ 	.word	0x000000ff
        /*112c*/ 	.word	0x00000018
        /*1130*/ 	.short	0x0100
        /*1132*/ 	.byte	0x08
	.zero		1


	//   ....[7]....
        /*1134*/ 	.word	0x000003b0
        /*1138*/ 	.word	0x000000ff
        /*113c*/ 	.word	0x00000078
        /*1140*/ 	.short	0x0100
        /*1142*/ 	.byte	0x08
	.zero		1


	//   ....[8]....
        /*1144*/ 	.word	0x000003c0
        /*1148*/ 	.word	0x000000ff
        /*114c*/ 	.word	0x00000020
        /*1150*/ 	.short	0x0100
        /*1152*/ 	.byte	0x08
	.zero		1


	//   ....[9]....
        /*1154*/ 	.word	0x000003d0
        /*1158*/ 	.word	0x000000ff
        /*115c*/ 	.word	0x00000080
        /*1160*/ 	.short	0x0100
        /*1162*/ 	.byte	0x08
	.zero		1


	//   ....[10]....
        /*1164*/ 	.word	0x000003e0
        /*1168*/ 	.word	0x000000ff
        /*116c*/ 	.word	0x00000028
        /*1170*/ 	.short	0x0100
        /*1172*/ 	.byte	0x08
	.zero		1


	//   ....[11]....
        /*1174*/ 	.word	0x000003f0
        /*1178*/ 	.word	0x000000ff
        /*117c*/ 	.word	0x00000088
        /*1180*/ 	.short	0x0100
        /*1182*/ 	.byte	0x08
	.zero		1


	//   ....[12]....
        /*1184*/ 	.word	0x00000400
        /*1188*/ 	.word	0x000000ff
        /*118c*/ 	.word	0x00000030
        /*1190*/ 	.short	0x0100
        /*1192*/ 	.byte	0x08
	.zero		1


	//   ....[13]....
        /*1194*/ 	.word	0x00000410
        /*1198*/ 	.word	0x000000ff
        /*119c*/ 	.word	0x00000090
        /*11a0*/ 	.short	0x0100
        /*11a2*/ 	.byte	0x08
	.zero		1


	//   ....[14]....
        /*11a4*/ 	.word	0x00000420
        /*11a8*/ 	.word	0x000000ff
        /*11ac*/ 	.word	0x00000038
        /*11b0*/ 	.short	0x0100
        /*11b2*/ 	.byte	0x08
	.zero		1


	//   ....[15]....
        /*11b4*/ 	.word	0x00000430
        /*11b8*/ 	.word	0x000000ff
        /*11bc*/ 	.word	0x00000098
        /*11c0*/ 	.short	0x0100
        /*11c2*/ 	.byte	0x08
	.zero		1


	//   ....[16]....
        /*11c4*/ 	.word	0x00000440
        /*11c8*/ 	.word	0x000000ff
        /*11cc*/ 	.word	0x00000040
        /*11d0*/ 	.short	0x0100
        /*11d2*/ 	.byte	0x08
	.zero		1


	//   ....[17]....
        /*11d4*/ 	.word	0x00000450
        /*11d8*/ 	.word	0x000000ff
        /*11dc*/ 	.word	0x000000a0
        /*11e0*/ 	.short	0x0100
        /*11e2*/ 	.byte	0x08
	.zero		1


	//   ....[18]....
        /*11e4*/ 	.word	0x00000460
        /*11e8*/ 	.word	0x000000ff
        /*11ec*/ 	.word	0x00000048
        /*11f0*/ 	.short	0x0100
        /*11f2*/ 	.byte	0x08
	.zero		1


	//   ....[19]....
        /*11f4*/ 	.word	0x00000470
        /*11f8*/ 	.word	0x000000ff
        /*11fc*/ 	.word	0x000000a8
        /*1200*/ 	.short	0x0100
        /*1202*/ 	.byte	0x08
	.zero		1


	//   ....[20]....
        /*1204*/ 	.word	0x00000480
        /*1208*/ 	.word	0x000000ff
        /*120c*/ 	.word	0x00000050
        /*1210*/ 	.short	0x0100
        /*1212*/ 	.byte	0x08
	.zero		1


	//   ....[21]....
        /*1214*/ 	.word	0x00000490
        /*1218*/ 	.word	0x000000ff
        /*121c*/ 	.word	0x000000b0
        /*1220*/ 	.short	0x0100
        /*1222*/ 	.byte	0x08
	.zero		1


	//   ....[22]....
        /*1224*/ 	.word	0x000004a0
        /*1228*/ 	.word	0x000000ff
        /*122c*/ 	.word	0x00000058
        /*1230*/ 	.short	0x0100
        /*1232*/ 	.byte	0x08
	.zero		1


	//   ....[23]....
        /*1234*/ 	.word	0x000004b0
        /*1238*/ 	.word	0x000000ff
        /*123c*/ 	.word	0x000000b8
        /*1240*/ 	.short	0x0100
        /*1242*/ 	.byte	0x08
	.zero		1


	//   ....[24]....
        /*1244*/ 	.word	0x00000750
        /*1248*/ 	.word	0x000000ff
        /*124c*/ 	.word	0x000000d0
        /*1250*/ 	.short	0x0100
        /*1252*/ 	.byte	0x10
	.zero		1


	//   ....[25]....
        /*1254*/ 	.word	0x000007f0
        /*1258*/ 	.word	0x000000ff
        /*125c*/ 	.word	0x000000d8
        /*1260*/ 	.short	0x0100
        /*1262*/ 	.byte	0x10
	.zero		1


	//   ....[26]....
        /*1264*/ 	.word	0x000014f0
        /*1268*/ 	.word	0x00000003
        /*126c*/ 	.word	0x00000000
        /*1270*/ 	.short	0x010a
        /*1272*/ 	.byte	0x3f
	.zero		1


	//   ....[27]....
        /*1274*/ 	.word	0x00001530
        /*1278*/ 	.word	0x00000003
        /*127c*/ 	.word	0x00000000
        /*1280*/ 	.short	0x010a
        /*1282*/ 	.byte	0x3f
	.zero		1


	//   ....[28]....
        /*1284*/ 	.word	0x00001af0
        /*1288*/ 	.word	0x000000ff
        /*128c*/ 	.word	0x00000000
        /*1290*/ 	.short	0x010a
        /*1292*/ 	.byte	0x04
	.zero		1


	//   ....[29]....
        /*1294*/ 	.word	0x00001b30
        /*1298*/ 	.word	0x000000ff
        /*129c*/ 	.word	0x00000000
        /*12a0*/ 	.short	0x010a
        /*12a2*/ 	.byte	0x04
	.zero		1


	//   ....[30]....
        /*12a4*/ 	.word	0x000028e0
        /*12a8*/ 	.word	0x000000ff
        /*12ac*/ 	.word	0x00000000
        /*12b0*/ 	.short	0x0101
        /*12b2*/ 	.byte	0x04
	.zero		1


	//   ....[31]....
        /*12b4*/ 	.word	0x00002aa0
        /*12b8*/ 	.word	0x00000000
        /*12bc*/ 	.word	0x00000000
        /*12c0*/ 	.short	0x0101
        /*12c2*/ 	.byte	0x3f
	.zero		1


	//   ....[32]....
        /*12c4*/ 	.word	0x00015c30
        /*12c8*/ 	.word	0x0000000c
        /*12cc*/ 	.word	0x00000060
        /*12d0*/ 	.short	0x010a
        /*12d2*/ 	.byte	0x3f
	.zero		1


	//   ....[33]....
        /*12d4*/ 	.word	0x00015fb0
        /*12d8*/ 	.word	0x00000002
        /*12dc*/ 	.word	0x000000d8
        /*12e0*/ 	.short	0x0101
        /*12e2*/ 	.byte	0x3f
	.zero		1


	//   ....[34]....
        /*12e4*/ 	.word	0x000167b0
        /*12e8*/ 	.word	0x00000005
        /*12ec*/ 	.word	0x00000000
        /*12f0*/ 	.short	0x010a
        /*12f2*/ 	.byte	0x3f
	.zero		1


	//   ....[35]....
        /*12f4*/ 	.word	0x00016840
        /*12f8*/ 	.word	0x00000007
        /*12fc*/ 	.word	0x00000000
        /*1300*/ 	.short	0x010a
        /*1302*/ 	.byte	0x3f
	.zero		1


	//   ....[36]....
        /*1304*/ 	.word	0x000168d0
        /*1308*/ 	.word	0x00000007
        /*130c*/ 	.word	0x00000000
        /*1310*/ 	.short	0x010a
        /*1312*/ 	.byte	0x3f
	.zero		1


	//   ....[37]....
        /*1314*/ 	.word	0x00016960
        /*1318*/ 	.word	0x00000007
        /*131c*/ 	.word	0x00000000
        /*1320*/ 	.short	0x010a
        /*1322*/ 	.byte	0x3f
	.zero		1


	//   ....[38]....
        /*1324*/ 	.word	0x000169f0
        /*1328*/ 	.word	0x00000007
        /*132c*/ 	.word	0x00000000
        /*1330*/ 	.short	0x010a
        /*1332*/ 	.byte	0x3f
	.zero		1


	//   ....[39]....
        /*1334*/ 	.word	0x00016a80
        /*1338*/ 	.word	0x00000007
        /*133c*/ 	.word	0x00000000
        /*1340*/ 	.short	0x010a
        /*1342*/ 	.byte	0x3f
	.zero		1


	//   ....[40]....
        /*1344*/ 	.word	0x00016b10
        /*1348*/ 	.word	0x00000007
        /*134c*/ 	.word	0x00000000
        /*1350*/ 	.short	0x010a
        /*1352*/ 	.byte	0x3f
	.zero		1


	//   ....[41]....
        /*1354*/ 	.word	0x00016ba0
        /*1358*/ 	.word	0x00000007
        /*135c*/ 	.word	0x00000000
        /*1360*/ 	.short	0x010a
        /*1362*/ 	.byte	0x3f
	.zero		1


	//   ....[42]....
        /*1364*/ 	.word	0x00016c30
        /*1368*/ 	.word	0x00000007
        /*136c*/ 	.word	0x00000000
        /*1370*/ 	.short	0x010a
        /*1372*/ 	.byte	0x3f
	.zero		1


	//   ....[43]....
        /*1374*/ 	.word	0x00016cc0
        /*1378*/ 	.word	0x00000007
        /*137c*/ 	.word	0x00000000
        /*1380*/ 	.short	0x010a
        /*1382*/ 	.byte	0x3f
	.zero		1


	//   ....[44]....
        /*1384*/ 	.word	0x00016d50
        /*1388*/ 	.word	0x00000007
        /*138c*/ 	.word	0x00000000
        /*1390*/ 	.short	0x010a
        /*1392*/ 	.byte	0x3f
	.zero		1


	//   ....[45]....
        /*1394*/ 	.word	0x00016de0
        /*1398*/ 	.word	0x00000003
        /*139c*/ 	.word	0x00000000
        /*13a0*/ 	.short	0x010a
        /*13a2*/ 	.byte	0x3f
	.zero		1


	//   ....[46]....
        /*13a4*/ 	.word	0x00016e40
        /*13a8*/ 	.word	0x00000003
        /*13ac*/ 	.word	0x00000000
        /*13b0*/ 	.short	0x010a
        /*13b2*/ 	.byte	0x3f
	.zero		1


	//   ....[47]....
        /*13b4*/ 	.word	0x00016ea0
        /*13b8*/ 	.word	0x00000006
        /*13bc*/ 	.word	0x00000000
        /*13c0*/ 	.short	0x010a
        /*13c2*/ 	.byte	0x3f
	.zero		1


	//   ....[48]....
        /*13c4*/ 	.word	0x00016f70
        /*13c8*/ 	.word	0x0000000c
        /*13cc*/ 	.word	0x00000060
        /*13d0*/ 	.short	0x010a
        /*13d2*/ 	.byte	0x3f
	.zero		1


	//   ....[49]....
        /*13d4*/ 	.word	0x00017040
        /*13d8*/ 	.word	0x00000005
        /*13dc*/ 	.word	0x00000000
        /*13e0*/ 	.short	0x010a
        /*13e2*/ 	.byte	0x3f
	.zero		1


	//   ....[50]....
        /*13e4*/ 	.word	0x00017090
        /*13e8*/ 	.word	0x00000007
        /*13ec*/ 	.word	0x00000000
        /*13f0*/ 	.short	0x010a
        /*13f2*/ 	.byte	0x3f
	.zero		1


	//   ....[51]....
        /*13f4*/ 	.word	0x000170e0
        /*13f8*/ 	.word	0x00000007
        /*13fc*/ 	.word	0x00000000
        /*1400*/ 	.short	0x010a
        /*1402*/ 	.byte	0x3f
	.zero		1


	//   ....[52]....
        /*1404*/ 	.word	0x00017130
        /*1408*/ 	.word	0x00000007
        /*140c*/ 	.word	0x00000000
        /*1410*/ 	.short	0x010a
        /*1412*/ 	.byte	0x3f
	.zero		1


	//   ....[53]....
        /*1414*/ 	.word	0x00017180
        /*1418*/ 	.word	0x00000007
        /*141c*/ 	.word	0x00000000
        /*1420*/ 	.short	0x010a
        /*1422*/ 	.byte	0x3f
	.zero		1


	//   ....[54]....
        /*1424*/ 	.word	0x000171d0
        /*1428*/ 	.word	0x00000007
        /*142c*/ 	.word	0x00000000
        /*1430*/ 	.short	0x010a
        /*1432*/ 	.byte	0x3f
	.zero		1


	//   ....[55]....
        /*1434*/ 	.word	0x00017220
        /*1438*/ 	.word	0x00000007
        /*143c*/ 	.word	0x00000000
        /*1440*/ 	.short	0x010a
        /*1442*/ 	.byte	0x3f
	.zero		1


	//   ....[56]....
        /*1444*/ 	.word	0x00017270
        /*1448*/ 	.word	0x00000007
        /*144c*/ 	.word	0x00000000
        /*1450*/ 	.short	0x010a
        /*1452*/ 	.byte	0x3f
	.zero		1


	//   ....[57]....
        /*1454*/ 	.word	0x000172c0
        /*1458*/ 	.word	0x00000007
        /*145c*/ 	.word	0x00000000
        /*1460*/ 	.short	0x010a
        /*1462*/ 	.byte	0x3f
	.zero		1


	//   ....[58]....
        /*1464*/ 	.word	0x00017310
        /*1468*/ 	.word	0x00000007
        /*146c*/ 	.word	0x00000000
        /*1470*/ 	.short	0x010a
        /*1472*/ 	.byte	0x3f
	.zero		1


	//   ....[59]....
        /*1474*/ 	.word	0x00017360
        /*1478*/ 	.word	0x00000007
        /*147c*/ 	.word	0x00000000
        /*1480*/ 	.short	0x010a
        /*1482*/ 	.byte	0x3f
	.zero		1


	//----- nvinfo : EIATTR_NUM_MBARRIERS
	.align		4
.L_37:
        /*1484*/ 	.byte	0x03, 0x38
        /*1486*/ 	.short	0x001a


	//----- nvinfo : EIATTR_EXIT_INSTR_OFFSETS
	.align		4
        /*1488*/ 	.byte	0x04, 0x1c
        /*148a*/ 	.short	(.L_39 - .L_38)


	//   ....[0]....
.L_38:
        /*148c*/ 	.word	0x00000850


	//   ....[1]....
        /*1490*/ 	.word	0x000011c0


	//   ....[2]....
        /*1494*/ 	.word	0x000151b0


	//   ....[3]....
        /*1498*/ 	.word	0x000158c0


	//   ....[4]....
        /*149c*/ 	.word	0x00016e30


	//----- nvinfo : EIATTR_MAX_THREADS
	.align		4
.L_39:
        /*14a0*/ 	.byte	0x04, 0x05
        /*14a2*/ 	.short	(.L_41 - .L_40)
.L_40:
        /*14a4*/ 	.word	0x00000180
        /*14a8*/ 	.word	0x00000001
        /*14ac*/ 	.word	0x00000001


	//----- nvinfo : EIATTR_CRS_STACK_SIZE
	.align		4
.L_41:
        /*14b0*/ 	.byte	0x04, 0x1e
        /*14b2*/ 	.short	(.L_43 - .L_42)
.L_42:
        /*14b4*/ 	.word	0x00000000


	//----- nvinfo : EIATTR_CBANK_PARAM_SIZE
	.align		4
.L_43:
        /*14b8*/ 	.byte	0x03, 0x19
        /*14ba*/ 	.short	0x0470


	//----- nvinfo : EIATTR_PARAM_CBANK
	.align		4
        /*14bc*/ 	.byte	0x04, 0x0a
        /*14be*/ 	.short	(.L_45 - .L_44)
	.align		4
.L_44:
        /*14c0*/ 	.word	index@(.nv.constant0._ZN7cutlass13device_kernelINS_4gemm6kernel13GemmUniversalIN4cute5tupleIJiiiiEEENS1_10collective13CollectiveMmaINS1_34MainloopSm90TmaGmmaWarpSpecializedILi12ENS5_IJNS4_1CILi1EEESB_SB_EEENS1_35KernelTmaWarpSpecializedCooperativeEEENS5_IJNSA_ILi384EEENSA_ILi192EEENSA_ILi16EEEEEENS_10bfloat16_tENS5_IJlSB_lEEESJ_SK_NS4_8TiledMMAINS4_8MMA_AtomIJNS4_4SM904GMMA28MMA_64x192x16_F32BF16BF16_SSILNSO_5MajorE0ELSQ_0ELNSO_7ScaleInE1ELSR_1EEEEEENS4_6LayoutINS5_IJNSA_ILi2EEESB_SB_EEENS5_IJSB_NSA_ILi0EEESX_EEEEENS5_IJNS4_10UnderscoreES10_S10_EEEEENS4_13SM90_TMA_LOADENS4_14ComposedLayoutINS4_7SwizzleILi1ELi4ELi3EEENS4_18smem_ptr_flag_bitsILi16EEENSU_INS5_IJNSA_ILi8EEESH_EEENS5_IJSH_SB_EEEEEEEvNS4_8identityES13_S1D_vS1E_EENS_8epilogue10collective6detail29Sm90TmaWarpSpecializedAdapterINS1H_15DefaultEpilogueISJ_SK_SK_NS1G_6thread17LinearCombinationISJ_Li1EffLNS1L_9ScaleType4KindE0ELNS_15FloatRoundStyleE2ESJ_EENS1_15EpilogueDefaultEEEEEvvEEEEvNT_6ParamsE)
        /*14c4*/ 	.short	0x0210
        /*14c6*/ 	.short	0x0470


	//----- nvinfo : EIATTR_SW_WAR
	.align		4
.L_45:
        /*14c8*/ 	.byte	0x04, 0x36
        /*14ca*/ 	.short	(.L_47 - .L_46)
.L_46:
        /*14cc*/ 	.word	0x00000008
.L_47:


//--------------------- .nv.callgraph             --------------------------
	.section	.nv.callgraph,"",@"SHT_CUDA_CALLGRAPH"
	.align	4
	.sectionentsize	8
	.align		4
        /*0000*/ 	.word	0x00000000
	.align		4
        /*0004*/ 	.word	0xffffffff
	.align		4
        /*0008*/ 	.word	index@(_ZN7cutlass13device_kernelINS_4gemm6kernel13GemmUniversalIN4cute5tupleIJiiiiEEENS1_10collective13CollectiveMmaINS1_34MainloopSm90TmaGmmaWarpSpecializedILi12ENS5_IJNS4_1CILi1EEESB_SB_EEENS1_35KernelTmaWarpSpecializedCooperativeEEENS5_IJNSA_ILi384EEENSA_ILi192EEENSA_ILi16EEEEEENS_10bfloat16_tENS5_IJlSB_lEEESJ_SK_NS4_8TiledMMAINS4_8MMA_AtomIJNS4_4SM904GMMA28MMA_64x192x16_F32BF16BF16_SSILNSO_5MajorE0ELSQ_0ELNSO_7ScaleInE1ELSR_1EEEEEENS4_6LayoutINS5_IJNSA_ILi2EEESB_SB_EEENS5_IJSB_NSA_ILi0EEESX_EEEEENS5_IJNS4_10UnderscoreES10_S10_EEEEENS4_13SM90_TMA_LOADENS4_14ComposedLayoutINS4_7SwizzleILi1ELi4ELi3EEENS4_18smem_ptr_flag_bitsILi16EEENSU_INS5_IJNSA_ILi8EEESH_EEENS5_IJSH_SB_EEEEEEEvNS4_8identityES13_S1D_vS1E_EENS_8epilogue10collective6detail29Sm90TmaWarpSpecializedAdapterINS1H_15DefaultEpilogueISJ_SK_SK_NS1G_6thread17LinearCombinationISJ_Li1EffLNS1L_9ScaleType4KindE0ELNS_15FloatRoundStyleE2ESJ_EENS1_15EpilogueDefaultEEEEEvvEEEEvNT_6ParamsE)
	.align		4
        /*000c*/ 	.word	index@(__assertfail)
	.align		4
        /*0010*/ 	.word	0x00000000
	.align		4
        /*0014*/ 	.word	0xfffffffe
	.align		4
        /*0018*/ 	.word	0x00000000
	.align		4
        /*001c*/ 	.word	0xfffffffd
	.align		4
        /*0020*/ 	.word	0x00000000
	.align		4
        /*0024*/ 	.word	0xfffffffc


//--------------------- .nv.constant4             --------------------------
	.section	.nv.constant4,"a",@progbits
	.align	8
	.align		8
.nv.constant4:
        /*0000*/ 	.dword	__assertfail
	.align		8
        /*0008*/ 	.dword	__unnamed_1
	.align		8
        /*0010*/ 	.dword	_ZN40_INTERNAL_cd8eac6b_4_k_cu_f4bdadf9_185674cuda3std3__45__cpo5beginE
	.align		8
        /*0018*/ 	.dword	_ZN40_INTERNAL_cd8eac6b_4_k_cu_f4bdadf9_185674cuda3std3__45__cpo3endE
	.align		8
        /*0020*/ 	.dword	_ZN40_INTERNAL_cd8eac6b_4_k_cu_f4bdadf9_185674cuda3std3__45__cpo6cbeginE
	.align		8
        /*0028*/ 	.dword	_ZN40_INTERNAL_cd8eac6b_4_k_cu_f4bdadf9_185674cuda3std3__45__cpo4cendE
	.align		8
        /*0030*/ 	.dword	_ZN40_INTERNAL_cd8eac6b_4_k_cu_f4bdadf9_185674cuda3std3__442_GLOBAL__N__cd8eac6b_4_k_cu_f4bdadf9_185676ignoreE
	.align		8
        /*0038*/ 	.dword	_ZN40_INTERNAL_cd8eac6b_4_k_cu_f4bdadf9_185674cuda3std3__419piecewise_constructE
	.align		8
        /*0040*/ 	.dword	_ZN40_INTERNAL_cd8eac6b_4_k_cu_f4bdadf9_185674cuda3std3__48in_placeE
	.align		8
        /*0048*/ 	.dword	_ZN40_INTERNAL_cd8eac6b_4_k_cu_f4bdadf9_185674cuda3std6ranges3__45__cpo4swapE
	.align		8
        /*0050*/ 	.dword	_ZN40_INTERNAL_cd8eac6b_4_k_cu_f4bdadf9_185674cuda3std6ranges3__45__cpo9iter_moveE
	.align		8
        /*0058*/ 	.dword	_ZN40_INTERNAL_cd8eac6b_4_k_cu_f4bdadf9_185674cute7productE
	.align		8
        /*0060*/ 	.dword	_ZN40_INTERNAL_cd8eac6b_4_k_cu_f4bdadf9_185674cute1_E
	.align		8
        /*0068*/ 	.dword	$str$22
	.align		8
        /*0070*/ 	.dword	$str$23


//--------------------- .text._ZN7cutlass13device_kernelINS_4gemm6kernel13GemmUniversalIN4cute5tupleIJiiiiEEENS1_10collective13CollectiveMmaINS1_34MainloopSm90TmaGmmaWarpSpecializedILi12ENS5_IJNS4_1CILi1EEESB_SB_EEENS1_35KernelTmaWarpSpecializedCooperativeEEENS5_IJNSA_ILi384EEENSA_ILi192EEENSA_ILi16EEEEEENS_10bfloat16_tENS5_IJlSB_lEEESJ_SK_NS4_8TiledMMAINS4_8MMA_AtomIJNS4_4SM904GMMA28MMA_64x192x16_F32BF16BF16_SSILNSO_5MajorE0ELSQ_0ELNSO_7ScaleInE1ELSR_1EEEEEENS4_6LayoutINS5_IJNSA_ILi2EEESB_SB_EEENS5_IJSB_NSA_ILi0EEESX_EEEEENS5_IJNS4_10UnderscoreES10_S10_EEEEENS4_13SM90_TMA_LOADENS4_14ComposedLayoutINS4_7SwizzleILi1ELi4ELi3EEENS4_18smem_ptr_flag_bitsILi16EEENSU_INS5_IJNSA_ILi8EEESH_EEENS5_IJSH_SB_EEEEEEEvNS4_8identityES13_S1D_vS1E_EENS_8epilogue10collective6detail29Sm90TmaWarpSpecializedAdapterINS1H_15DefaultEpilogueISJ_SK_SK_NS1G_6thread17LinearCombinationISJ_Li1EffLNS1L_9ScaleType4KindE0ELNS_15FloatRoundStyleE2ESJ_EENS1_15EpilogueDefaultEEEEEvvEEEEvNT_6ParamsE --------------------------
	.section	.text._ZN7cutlass13device_kernelINS_4gemm6kernel13GemmUniversalIN4cute5tupleIJiiiiEEENS1_10collective13CollectiveMmaINS1_34MainloopSm90TmaGmmaWarpSpecializedILi12ENS5_IJNS4_1CILi1EEESB_SB_EEENS1_35KernelTmaWarpSpecializedCooperativeEEENS5_IJNSA_ILi384EEENSA_ILi192EEENSA_ILi16EEEEEENS_10bfloat16_tENS5_IJlSB_lEEESJ_SK_NS4_8TiledMMAINS4_8MMA_AtomIJNS4_4SM904GMMA28MMA_64x192x16_F32BF16BF16_SSILNSO_5MajorE0ELSQ_0ELNSO_7ScaleInE1ELSR_1EEEEEENS4_6LayoutINS5_IJNSA_ILi2EEESB_SB_EEENS5_IJSB_NSA_ILi0EEESX_EEEEENS5_IJNS4_10UnderscoreES10_S10_EEEEENS4_13SM90_TMA_LOADENS4_14ComposedLayoutINS4_7SwizzleILi1ELi4ELi3EEENS4_18smem_ptr_flag_bitsILi16EEENSU_INS5_IJNSA_ILi8EEESH_EEENS5_IJSH_SB_EEEEEEEvNS4_8identityES13_S1D_vS1E_EENS_8epilogue10collective6detail29Sm90TmaWarpSpecializedAdapterINS1H_15DefaultEpilogueISJ_SK_SK_NS1G_6thread17LinearCombinationISJ_Li1EffLNS1L_9ScaleType4KindE0ELNS_15FloatRoundStyleE2ESJ_EENS1_15EpilogueDefaultEEEEEvvEEEEvNT_6ParamsE,"ax",@progbits
	.align	128
.text._ZN7cutlass13device_kernelINS_4gemm6kernel13GemmUniversalIN4cute5tupleIJiiiiEEENS1_10collective13CollectiveMmaINS1_34MainloopSm90TmaGmmaWarpSpecializedILi12ENS5_IJNS4_1CILi1EEESB_SB_EEENS1_35KernelTmaWarpSpecializedCooperativeEEENS5_IJNSA_ILi384EEENSA_ILi192EEENSA_ILi16EEEEEENS_10bfloat16_tENS5_IJlSB_lEEESJ_SK_NS4_8TiledMMAINS4_8MMA_AtomIJNS4_4SM904GMMA28MMA_64x192x16_F32BF16BF16_SSILNSO_5MajorE0ELSQ_0ELNSO_7ScaleInE1ELSR_1EEEEEENS4_6LayoutINS5_IJNSA_ILi2EEESB_SB_EEENS5_IJSB_NSA_ILi0EEESX_EEEEENS5_IJNS4_10UnderscoreES10_S10_EEEEENS4_13SM90_TMA_LOADENS4_14ComposedLayoutINS4_7SwizzleILi1ELi4ELi3EEENS4_18smem_ptr_flag_bitsILi16EEENSU_INS5_IJNSA_ILi8EEESH_EEENS5_IJSH_SB_EEEEEEEvNS4_8identityES13_S1D_vS1E_EENS_8epilogue10collective6detail29Sm90TmaWarpSpecializedAdapterINS1H_15DefaultEpilogueISJ_SK_SK_NS1G_6thread17LinearCombinationISJ_Li1EffLNS1L_9ScaleType4KindE0ELNS_15FloatRoundStyleE2ESJ_EENS1_15EpilogueDefaultEEEEEvvEEEEvNT_6ParamsE:
        .type           _ZN7cutlass13device_kernelINS_4gemm6kernel13GemmUniversalIN4cute5tupleIJiiiiEEENS1_10collective13CollectiveMmaINS1_34MainloopSm90TmaGmmaWarpSpecializedILi12ENS5_IJNS4_1CILi1EEESB_SB_EEENS1_35KernelTmaWarpSpecializedCooperativeEEENS5_IJNSA_ILi384EEENSA_ILi192EEENSA_ILi16EEEEEENS_10bfloat16_tENS5_IJlSB_lEEESJ_SK_NS4_8TiledMMAINS4_8MMA_AtomIJNS4_4SM904GMMA28MMA_64x192x16_F32BF16BF16_SSILNSO_5MajorE0ELSQ_0ELNSO_7ScaleInE1ELSR_1EEEEEENS4_6LayoutINS5_IJNSA_ILi2EEESB_SB_EEENS5_IJSB_NSA_ILi0EEESX_EEEEENS5_IJNS4_10UnderscoreES10_S10_EEEEENS4_13SM90_TMA_LOADENS4_14ComposedLayoutINS4_7SwizzleILi1ELi4ELi3EEENS4_18smem_ptr_flag_bitsILi16EEENSU_INS5_IJNSA_ILi8EEESH_EEENS5_IJSH_SB_EEEEEEEvNS4_8identityES13_S1D_vS1E_EENS_8epilogue10collective6detail29Sm90TmaWarpSpecializedAdapterINS1H_15DefaultEpilogueISJ_SK_SK_NS1G_6thread17LinearCombinationISJ_Li1EffLNS1L_9ScaleType4KindE0ELNS_15FloatRoundStyleE2ESJ_EENS1_15EpilogueDefaultEEEEEvvEEEEvNT_6ParamsE,@function
        .size           _ZN7cutlass13device_kernelINS_4gemm6kernel13GemmUniversalIN4cute5tupleIJiiiiEEENS1_10collective13CollectiveMmaINS1_34MainloopSm90TmaGmmaWarpSpecializedILi12ENS5_IJNS4_1CILi1EEESB_SB_EEENS1_35KernelTmaWarpSpecializedCooperativeEEENS5_IJNSA_ILi384EEENSA_ILi192EEENSA_ILi16EEEEEENS_10bfloat16_tENS5_IJlSB_lEEESJ_SK_NS4_8TiledMMAINS4_8MMA_AtomIJNS4_4SM904GMMA28MMA_64x192x16_F32BF16BF16_SSILNSO_5MajorE0ELSQ_0ELNSO_7ScaleInE1ELSR_1EEEEEENS4_6LayoutINS5_IJNSA_ILi2EEESB_SB_EEENS5_IJSB_NSA_ILi0EEESX_EEEEENS5_IJNS4_10UnderscoreES10_S10_EEEEENS4_13SM90_TMA_LOADENS4_14ComposedLayoutINS4_7SwizzleILi1ELi4ELi3EEENS4_18smem_ptr_flag_bitsILi16EEENSU_INS5_IJNSA_ILi8EEESH_EEENS5_IJSH_SB_EEEEEEEvNS4_8identityES13_S1D_vS1E_EENS_8epilogue10collective6detail29Sm90TmaWarpSpecializedAdapterINS1H_15DefaultEpilogueISJ_SK_SK_NS1G_6thread17LinearCombinationISJ_Li1EffLNS1L_9ScaleType4KindE0ELNS_15FloatRoundStyleE2ESJ_EENS1_15EpilogueDefaultEEEEEvvEEEEvNT_6ParamsE,(.L_x_657 - _ZN7cutlass13device_kernelINS_4gemm6kernel13GemmUniversalIN4cute5tupleIJiiiiEEENS1_10collective13CollectiveMmaINS1_34MainloopSm90TmaGmmaWarpSpecializedILi12ENS5_IJNS4_1CILi1EEESB_SB_EEENS1_35KernelTmaWarpSpecializedCooperativeEEENS5_IJNSA_ILi384EEENSA_ILi192EEENSA_ILi16EEEEEENS_10bfloat16_tENS5_IJlSB_lEEESJ_SK_NS4_8TiledMMAINS4_8MMA_AtomIJNS4_4SM904GMMA28MMA_64x192x16_F32BF16BF16_SSILNSO_5MajorE0ELSQ_0ELNSO_7ScaleInE1ELSR_1EEEEEENS4_6LayoutINS5_IJNSA_ILi2EEESB_SB_EEENS5_IJSB_NSA_ILi0EEESX_EEEEENS5_IJNS4_10UnderscoreES10_S10_EEEEENS4_13SM90_TMA_LOADENS4_14ComposedLayoutINS4_7SwizzleILi1ELi4ELi3EEENS4_18smem_ptr_flag_bitsILi16EEENSU_INS5_IJNSA_ILi8EEESH_EEENS5_IJSH_SB_EEEEEEEvNS4_8identityES13_S1D_vS1E_EENS_8epilogue10collective6detail29Sm90TmaWarpSpecializedAdapterINS1H_15DefaultEpilogueISJ_SK_SK_NS1G_6thread17LinearCombinationISJ_Li1EffLNS1L_9ScaleType4KindE0ELNS_15FloatRoundStyleE2ESJ_EENS1_15EpilogueDefaultEEEEEvvEEEEvNT_6ParamsE)
        .other          _ZN7cutlass13device_kernelINS_4gemm6kernel13GemmUniversalIN4cute5tupleIJiiiiEEENS1_10collective13CollectiveMmaINS1_34MainloopSm90TmaGmmaWarpSpecializedILi12ENS5_IJNS4_1CILi1EEESB_SB_EEENS1_35KernelTmaWarpSpecializedCooperativeEEENS5_IJNSA_ILi384EEENSA_ILi192EEENSA_ILi16EEEEEENS_10bfloat16_tENS5_IJlSB_lEEESJ_SK_NS4_8TiledMMAINS4_8MMA_AtomIJNS4_4SM904GMMA28MMA_64x192x16_F32BF16BF16_SSILNSO_5MajorE0ELSQ_0ELNSO_7ScaleInE1ELSR_1EEEEEENS4_6LayoutINS5_IJNSA_ILi2EEESB_SB_EEENS5_IJSB_NSA_ILi0EEESX_EEEEENS5_IJNS4_10UnderscoreES10_S10_EEEEENS4_13SM90_TMA_LOADENS4_14ComposedLayoutINS4_7SwizzleILi1ELi4ELi3EEENS4_18smem_ptr_flag_bitsILi16EEENSU_INS5_IJNSA_ILi8EEESH_EEENS5_IJSH_SB_EEEEEEEvNS4_8identityES13_S1D_vS1E_EENS_8epilogue10collective6detail29Sm90TmaWarpSpecializedAdapterINS1H_15DefaultEpilogueISJ_SK_SK_NS1G_6thread17LinearCombinationISJ_Li1EffLNS1L_9ScaleType4KindE0ELNS_15FloatRoundStyleE2ESJ_EENS1_15EpilogueDefaultEEEEEvvEEEEvNT_6ParamsE,@"STO_CUDA_ENTRY STV_DEFAULT"
_ZN7cutlass13device_kernelINS_4gemm6kernel13GemmUniversalIN4cute5tupleIJiiiiEEENS1_10collective13CollectiveMmaINS1_34MainloopSm90TmaGmmaWarpSpecializedILi12ENS5_IJNS4_1CILi1EEESB_SB_EEENS1_35KernelTmaWarpSpecializedCooperativeEEENS5_IJNSA_ILi384EEENSA_ILi192EEENSA_ILi16EEEEEENS_10bfloat16_tENS5_IJlSB_lEEESJ_SK_NS4_8TiledMMAINS4_8MMA_AtomIJNS4_4SM904GMMA28MMA_64x192x16_F32BF16BF16_SSILNSO_5MajorE0ELSQ_0ELNSO_7ScaleInE1ELSR_1EEEEEENS4_6LayoutINS5_IJNSA_ILi2EEESB_SB_EEENS5_IJSB_NSA_ILi0EEESX_EEEEENS5_IJNS4_10UnderscoreES10_S10_EEEEENS4_13SM90_TMA_LOADENS4_14ComposedLayoutINS4_7SwizzleILi1ELi4ELi3EEENS4_18smem_ptr_flag_bitsILi16EEENSU_INS5_IJNSA_ILi8EEESH_EEENS5_IJSH_SB_EEEEEEEvNS4_8identityES13_S1D_vS1E_EENS_8epilogue10collective6detail29Sm90TmaWarpSpecializedAdapterINS1H_15DefaultEpilogueISJ_SK_SK_NS1G_6thread17LinearCombinationISJ_Li1EffLNS1L_9ScaleType4KindE0ELNS_15FloatRoundStyleE2ESJ_EENS1_15EpilogueDefaultEEEEEvvEEEEvNT_6ParamsE:
[----:B------:R-:W0:Y:S02]  /*0000*/  LDC R1, c[0x0][0x28] ;  /* 0x00000a00ff017b82 */ /* 0x000e240000000800 */
[----:B0-----:R-:W-:Y:S01]  /*0010*/  VIADD R1, R1, 0xfffffcf8 ;  /* 0xfffffcf801017836 */ /* 0x001fe20000000000 */
[----:B------:R-:W0:Y:S01]  /*0020*/  S2R R2, SR_TID.X ;  /* 0x0000000000027919 */ /* 0x000e220000002100 */
[----:B------:R-:W-:Y:S01]  /*0030*/  ELECT P0, URZ, PT ;  /* 0x00000000003f782f */ /* 0x000fe20003800000 */
[----:B------:R-:W-:Y:S01]  /*0040*/  BSSY B0, `(.L_x_0) ;  /* 0x0000015000007945 */ /* 0x000fe20003800000 */
[--C-:B0-----:R-:W-:Y:S02]  /*0050*/  SHF.R.U32.HI R0, RZ, 0x5, R2.reuse ;  /* 0x00000005ff007819 */ /* 0x101fe40000011602 */
[----:B------:R-:W-:-:S03]  /*0060*/  SHF.R.U32.HI R2, RZ, 0x7, R2 ;  /* 0x00000007ff027819 */ /* 0x000fc60000011602 */
[----:B------:R-:W0:Y:S04]  /*0070*/  SHFL.IDX PT, R3, R0, RZ, 0x1f ;  /* 0x00001fff00037589 */ /* 0x000e2800000e0000 */
[----:B------:R-:W1:Y:S01]  /*0080*/  SHFL.IDX PT, R2, R2, RZ, 0x1f ;  /* 0x00001fff02027589 */ /* 0x000e6200000e0000 */
[----:B0-----:R-:W-:Y:S02]  /*0090*/  R2UR UR10, R3 ;  /* 0x00000000030a72ca */ /* 0x001fe400000e0000 */
[----:B-1----:R-:W-:-:S11]  /*00a0*/  R2UR UR5, R2 ;  /* 0x00000000020572ca */ /* 0x002fd600000e0000 */
[----:B------:R-:W-:Y:S02]  /*00b0*/  USHF.R.S32.HI UR4, URZ, 0x1f, UR10 ;  /* 0x0000001f3f047899 */ /* 0x000fe4000801140a */
[----:B------:R-:W-:Y:S02]  /*00c0*/  ISETP.NE.OR P0, PT, RZ, UR10, !P0 ;  /* 0x0000000aff007c0c */ /* 0x000fe4000c705670 */
[----:B------:R-:W-:-:S04]  /*00d0*/  ULEA.HI UR4, UR4, UR10, URZ, 0x2 ;  /* 0x0000000a04047291 */ /* 0x000fc8000f8f103f */
[----:B------:R-:W-:-:S04]  /*00e0*/  ULOP3.LUT UR4, UR4, 0xfffffffc, URZ, 0xc0, !UPT ;  /* 0xfffffffc04047892 */ /* 0x000fc8000f8ec03f */
[----:B------:R-:W-:-:S03]  /*00f0*/  UIADD3 UR10, UR10, -UR4, URZ ;  /* 0x800000040a0a7290 */ /* 0x000fc6000fffe03f */
[----:B------:R-:W-:Y:S09]  /*0100*/  @P0 BRA `(.L_x_1) ;  /* 0x0000000000200947 */ /* 0x000ff20003800000 */
[----:B------:R-:W-:Y:S02]  /*0110*/  ULDC.64 UR6, c[0x0][0x198] ;  /* 0x0000660000067ab9 */ /* 0x000fe40000000a00 */
[----:B------:R-:W-:Y:S02]  /*0120*/  UIADD3 UR8, UP0, UR6, 0xf0, URZ ;  /* 0x000000f006087890 */ /* 0x000fe4000ff1e03f */
[----:B------:R-:W-:Y:S02]  /*0130*/  UIADD3 UR6, UP1, UR6, 0x1f0, URZ ;  /* 0x000001f006067890 */ /* 0x000fe4000ff3e03f */
[----:B------:R-:W-:Y:S02]  /*0140*/  UIADD3.X UR9, URZ, UR7, URZ, UP0, !UPT ;  /* 0x000000073f097290 */ /* 0x000fe400087fe43f */
[----:B------:R-:W-:-:S07]  /*0150*/  UIADD3.X UR7, URZ, UR7, URZ, UP1, !UPT ;  /* 0x000000073f077290 */ /* 0x000fce0008ffe43f */
[----:B------:R0:W-:Y:S02]  /*0160*/  UTMACCTL.PF [UR8] ;  /* 0x00000000080079b9 */ /* 0x0001e40008040000 */
[----:B------:R0:W-:Y:S02]  /*0170*/  UTMACCTL.PF [UR6] ;  /* 0x00000000060079b9 */ /* 0x0001e40008040000 */
[----:B0-----:R-:W-:Y:S01]  /*0180*/  NOP ;  /* 0x0000000000007918 */ /* 0x001fe20000000000 */
.L_x_1:
[----:B------:R-:W-:Y:S05]  /*0190*/  BSYNC B0 ;  /* 0x0000000000007941 */ /* 0x000fea0003800000 */
.L_x_0:
[----:B------:R-:W0:Y:S01]  /*01a0*/  SHFL.IDX PT, R2, R0, RZ, 0x1f ;  /* 0x00001fff00027589 */ /* 0x000e2200000e0000 */
[----:B------:R-:W-:Y:S01]  /*01b0*/  UISETP.NE.AND UP0, UPT, UR10, 0x3, UPT ;  /* 0x000000030a00788c */ /* 0x000fe2000bf05270 */
[----:B------:R-:W-:Y:S01]  /*01c0*/  ISETP.NE.AND P1, PT, RZ, UR5, PT ;  /* 0x00000005ff007c0c */ /* 0x000fe2000bf25270 */
[----:B------:R-:W-:Y:S02]  /*01d0*/  UIADD3 UR18, UR5, -0x1, URZ ;  /* 0xffffffff05127890 */ /* 0x000fe4000fffe03f */
[----:B------:R-:W-:Y:S02]  /*01e0*/  UISETP.EQ.OR UP0, UPT, UR10, URZ, !UP0 ;  /* 0x0000003f0a00728c */ /* 0x000fe4000c702670 */
[----:B------:R-:W-:Y:S02]  /*01f0*/  UISETP.GE.U32.AND UP1, UPT, UR18, 0x2, UPT ;  /* 0x000000021200788c */ /* 0x000fe4000bf26070 */
[----:B------:R-:W-:-:S04]  /*0200*/  UISETP.EQ.AND UP0, UPT, UR5, URZ, UP0 ;  /* 0x0000003f0500728c */ /* 0x000fc80008702270 */
[----:B------:R-:W-:-:S04]  /*0210*/  USEL UR40, URZ, 0x1, !UP0 ;  /* 0x000000013f287887 */ /* 0x000fc8000c000000 */
[----:B------:R-:W-:Y:S01]  /*0220*/  USEL UR40, UR40, 0x2, UP1 ;  /* 0x0000000228287887 */ /* 0x000fe20008800000 */
[----:B0-----:R-:W-:-:S13]  /*0230*/  ISETP.NE.AND P0, PT, R2, RZ, PT ;  /* 0x000000ff0200720c */ /* 0x001fda0003f05270 */
[----:B------:R-:W-:Y:S05]  /*0240*/  @P0 BRA `(.L_x_2) ;  /* 0x0000000000a40947 */ /* 0x000fea0003800000 */
[----:B------:R-:W-:Y:S01]  /*0250*/  ELECT P0, URZ, PT ;  /* 0x00000000003f782f */ /* 0x000fe20003800000 */
[----:B------:R-:W-:-:S12]  /*0260*/  BSSY B0, `(.L_x_2) ;  /* 0x0000027000007945 */ /* 0x000fd80003800000 */
[----:B------:R-:W-:Y:S05]  /*0270*/  @!P0 BRA `(.L_x_3) ;  /* 0x0000000000948947 */ /* 0x000fea0003800000 */
[----:B------:R-:W0:Y:S01]  /*0280*/  S2UR UR8, SR_CgaCtaId ;  /* 0x00000000000879c3 */ /* 0x000e220000008800 */
[----:B------:R-:W-:Y:S01]  /*0290*/  UMOV UR4, 0x400 ;  /* 0x0000040000047882 */ /* 0x000fe20000000000 */
[----:B------:R-:W-:Y:S01]  /*02a0*/  UMOV UR5, 0x1 ;  /* 0x0000000100057882 */ /* 0x000fe20000000000 */
[----:B------:R-:W-:Y:S02]  /*02b0*/  UMOV UR6, 0x100 ;  /* 0x0000010000067882 */ /* 0x000fe40000000000 */
[----:B------:R-:W-:-:S04]  /*02c0*/  UIADD3 UR6, -UR6, 0x100000, URZ ;  /* 0x0010000006067890 */ /* 0x000fc8000fffe13f */
[----:B------:R-:W-:Y:S02]  /*02d0*/  USHF.L.U32 UR7, UR6, 0xb, URZ ;  /* 0x0000000b06077899 */ /* 0x000fe4000800063f */
[----:B------:R-:W-:Y:S02]  /*02e0*/  USHF.L.U32 UR6, UR6, 0x1, URZ ;  /* 0x0000000106067899 */ /* 0x000fe4000800063f */
[----:B0-----:R-:W-:Y:S02]  /*02f0*/  ULEA UR8, UR8, UR4, 0x18 ;  /* 0x0000000408087291 */ /* 0x001fe4000f8ec03f */
[----:B------:R-:W-:-:S04]  /*0300*/  UIADD3 UR4, -UR5, 0x100000, URZ ;  /* 0x0010000005047890 */ /* 0x000fc8000fffe13f */
[----:B------:R-:W-:Y:S02]  /*0310*/  USHF.L.U32 UR5, UR4, 0xb, URZ ;  /* 0x0000000b04057899 */ /* 0x000fe4000800063f */
[----:B------:R-:W-:Y:S01]  /*0320*/  USHF.L.U32 UR4, UR4, 0x1, URZ ;  /* 0x0000000104047899 */ /* 0x000fe2000800063f */
[----:B------:R-:W0:Y:S11]  /*0330*/  FENCE.VIEW.ASYNC.S ;  /* 0x00000000000073c6 */ /* 0x000e360000000000 */
[----:B0-----:R0:W1:Y:S01]  /*0340*/  SYNCS.EXCH.64 URZ, [UR8], UR4 ;  /* 0x00000004083f75b2 */ /* 0x0010620008000100 */
[----:B------:R0:W2:Y:S01]  /*0350*/  SYNCS.EXCH.64 URZ, [UR8+0x60], UR6 ;  /* 0x00006006083f75b2 */ /* 0x0000a20008000100 */
[----:B------:R0:W3:Y:S01]  /*0360*/  SYNCS.EXCH.64 URZ, [UR8+0x8], UR4 ;  /* 0x00000804083f75b2 */ /* 0x0000e20008000100 */
[----:B------:R0:W4:Y:S01]  /*0370*/  SYNCS.EXCH.64 URZ, [UR8+0x68], UR6 ;  /* 0x00006806083f75b2 */ /* 0x0001220008000100 */
[----:B------:R0:W0:Y:S01]  /*0380*/  SYNCS.EXCH.64 URZ, [UR8+0x10], UR4 ;  /* 0x00001004083f75b2 */ /* 0x0000220008000100 */
        /* <DEDUP_REMOVED lines=19> */
[----:B-1----:R-:W-:Y:S01]  /*04c0*/  NOP ;  /* 0x0000000000007918 */ /* 0x002fe20000000000 */
.L_x_3:
[----:B0-----:R-:W-:Y:S05]  /*04d0*/  BSYNC B0 ;  /* 0x0000000000007941 */ /* 0x001fea0003800000 */
.L_x_2:
[----:B------:R-:W0:Y:S01]  /*04e0*/  SHFL.IDX PT, R0, R0, RZ, 0x1f ;  /* 0x00001fff00007589 */ /* 0x000e2200000e0000 */
[----:B------:R-:W-:Y:S01]  /*04f0*/  ELECT P0, URZ, PT ;  /* 0x00000000003f782f */ /* 0x000fe20003800000 */
[----:B------:R-:W1:Y:S01]  /*0500*/  S2UR UR17, SR_CTAID.Y ;  /* 0x00000000001179c3 */ /* 0x000e620000002600 */
[----:B------:R-:W-:Y:S01]  /*0510*/  ULDC UR5, c[0x0][0x65c] ;  /* 0x0001970000057ab9 */ /* 0x000fe20000000800 */
[----:B------:R-:W-:Y:S01]  /*0520*/  UMOV UR12, 0x20 ;  /* 0x00000020000c7882 */ /* 0x000fe20000000000 */
[----:B------:R-:W-:Y:S01]  /*0530*/  UISETP.NE.AND UP2, UPT, UR5, 0x1, UPT ;  /* 0x000000010500788c */ /* 0x000fe2000bf45270 */
[----:B------:R-:W-:Y:S01]  /*0540*/  NOP ;  /* 0x0000000000007918 */ /* 0x000fe20000000000 */
[----:B------:R-:W-:Y:S02]  /*0550*/  NOP ;  /* 0x0000000000007918 */ /* 0x000fe40000000000 */
[----:B------:R-:W-:Y:S01]  /*0560*/  UP2UR UR46, UPR, URZ, 0x4 ;  /* 0x000000043f2e7883 */ /* 0x000fe20008000000 */
[----:B------:R-:W5:Y:S01]  /*0570*/  S2UR UR4, SR_CTAID.X ;  /* 0x00000000000479c3 */ /* 0x000f620000002500 */
[----:B------:R-:W-:-:S02]  /*0580*/  PLOP3.LUT P2, PT, PT, PT, UP2, 0x80, 0x0 ;  /* 0x000000000000781c */ /* 0x000fc40003f4f028 */
[----:B------:R-:W-:Y:S02]  /*0590*/  PLOP3.LUT P4, PT, PT, PT, UP2, 0x80, 0x0 ;  /* 0x000000000000781c */ /* 0x000fe40003f8f028 */
[----:B------:R-:W-:Y:S01]  /*05a0*/  PLOP3.LUT P3, PT, PT, PT, UP2, 0x80, 0x0 ;  /* 0x000000000000781c */ /* 0x000fe20003f6f028 */
[----:B------:R-:W-:Y:S01]  /*05b0*/  @UP2 ULDC UR14, c[0x0][0x10] ;  /* 0x00000400000e2ab9 */ /* 0x000fe20000000800 */
[----:B------:R-:W-:Y:S01]  /*05c0*/  @UP2 UMOV UR9, URZ ;  /* 0x0000003f00092c82 */ /* 0x000fe20008000000 */
[----:B------:R-:W-:Y:S01]  /*05d0*/  @!UP2 ULDC UR11, c[0x0][0xc] ;  /* 0x00000300000baab9 */ /* 0x000fe20000000800 */
[----:B0-----:R-:W-:Y:S01]  /*05e0*/  ISETP.NE.OR P0, PT, R0, RZ, !P0 ;  /* 0x000000ff0000720c */ /* 0x001fe20004705670 */
[----:B-1----:R-:W-:Y:S02]  /*05f0*/  @UP2 UMOV UR7, UR17 ;  /* 0x0000001100072c82 */ /* 0x002fe40008000000 */
[----:B------:R-:W-:Y:S01]  /*0600*/  @UP2 UMOV UR8, UR7 ;  /* 0x0000000700082c82 */ /* 0x000fe20008000000 */
[----:B------:R-:W-:Y:S01]  /*0610*/  @!UP2 UMOV UR7, UR17 ;  /* 0x000000110007ac82 */ /* 0x000fe20008000000 */
[----:B-----5:R-:W-:-:S08]  /*0620*/  @UP2 UIMAD.WIDE.U32 UR14, UR4, UR14, UR8 ;  /* 0x0000000e040e22a5 */ /* 0x020fd0000f8e0008 */
[----:B------:R-:W-:Y:S01]  /*0630*/  VOTEU.ALL UP0, P0 ;  /* 0x00000000003f7886 */ /* 0x000fe20000000000 */
[----:B------:R-:W-:Y:S01]  /*0640*/  VOTEU.ALL UP1, P0 ;  /* 0x00000000003f7886 */ /* 0x000fe20000020000 */
[----:B------:R-:W-:-:S03]  /*0650*/  IMAD.U32 R2, RZ, RZ, UR14 ;  /* 0x0000000eff027e24 */ /* 0x000fc6000f8e00ff */
[----:B------:R-:W0:Y:S01]  /*0660*/  @!UP0 S2UR UR6, SR_CgaCtaId ;  /* 0x00000000000689c3 */ /* 0x000e220000008800 */
[----:B------:R-:W-:Y:S01]  /*0670*/  @!UP0 UMOV UR5, 0x400 ;  /* 0x0000040000058882 */ /* 0x000fe20000000000 */
[----:B------:R-:W-:-:S04]  /*0680*/  @!UP0 UIADD3 UR12, -UR12, 0x100000, URZ ;  /* 0x001000000c0c8890 */ /* 0x000fc8000fffe13f */
[----:B------:R-:W-:Y:S02]  /*0690*/  @!UP0 USHF.L.U32 UR13, UR12, 0xb, URZ ;  /* 0x0000000b0c0d8899 */ /* 0x000fe4000800063f */
[----:B------:R-:W-:Y:S01]  /*06a0*/  @!UP0 USHF.L.U32 UR12, UR12, 0x1, URZ ;  /* 0x000000010c0c8899 */ /* 0x000fe2000800063f */
[----:B------:R-:W-:Y:S01]  /*06b0*/  IMAD.U32 R3, RZ, RZ, UR15 ;  /* 0x0000000fff037e24 */ /* 0x000fe2000f8e00ff */
[----:B0-----:R-:W-:Y:S01]  /*06c0*/  @!UP0 ULEA UR16, UR6, UR5, 0x18 ;  /* 0x0000000506108291 */ /* 0x001fe2000f8ec03f */
[----:B------:R-:W-:Y:S01]  /*06d0*/  VOTEU.ALL UP0, P0 ;  /* 0x00000000003f7886 */ /* 0x000fe20000000000 */
[----:B------:R-:W-:Y:S01]  /*06e0*/  PLOP3.LUT P0, PT, PT, PT, UP2, 0x80, 0x0 ;  /* 0x000000000000781c */ /* 0x000fe20003f0f028 */
[----:B------:R-:W-:Y:S01]  /*06f0*/  UMOV UR5, URZ ;  /* 0x0000003f00057c82 */ /* 0x000fe20008000000 */
[----:B------:R-:W-:Y:S01]  /*0700*/  @UP2 UMOV UR6, URZ ;  /* 0x0000003f00062c82 */ /* 0x000fe20008000000 */
[----:B------:R-:W-:Y:S02]  /*0710*/  @!UP2 UIMAD.WIDE.U32 UR8, UR11, UR7, UR4 ;  /* 0x000000070b08a2a5 */ /* 0x000fe4000f8e0004 */
[----:B------:R-:W-:-:S04]  /*0720*/  @UP2 UIADD3 UR6, UR15, UR6, URZ ;  /* 0x000000060f062290 */ /* 0x000fc8000fffe03f */
[----:B------:R-:W-:Y:S01]  /*0730*/  IMAD.U32 R5, RZ, RZ, UR9 ;  /* 0x00000009ff057e24 */ /* 0x000fe2000f8e00ff */
[----:B------:R-:W0:Y:S02]  /*0740*/  FENCE.VIEW.ASYNC.S ;  /* 0x00000000000073c6 */ /* 0x000e240000000000 */
[----:B0-----:R0:W2:Y:S01]  /*0750*/  @!UP0 SYNCS.EXCH.64 URZ, [UR16+0xd0], UR12 ;  /* 0x0000d00c103f85b2 */ /* 0x0010a20008000100 */
[----:B------:R-:W-:Y:S02]  /*0760*/  @P2 IMAD.U32 R6, RZ, RZ, UR6 ;  /* 0x00000006ff062e24 */ /* 0x000fe4000f8e00ff */
[----:B------:R-:W-:Y:S02]  /*0770*/  @P0 IMAD.MOV.U32 R7, RZ, RZ, R2 ;  /* 0x000000ffff070224 */ /* 0x000fe400078e0002 */
[----:B------:R-:W-:Y:S02]  /*0780*/  IMAD.U32 R2, RZ, RZ, UR8 ;  /* 0x00000008ff027e24 */ /* 0x000fe4000f8e00ff */
[----:B------:R-:W-:-:S02]  /*0790*/  @!P4 IMAD.MOV.U32 R6, RZ, RZ, R5 ;  /* 0x000000ffff06c224 */ /* 0x000fc400078e0005 */
[----:B------:R-:W-:Y:S02]  /*07a0*/  @!P3 IMAD.MOV.U32 R7, RZ, RZ, R2 ;  /* 0x000000ffff07b224 */ /* 0x000fe400078e0002 */
[----:B------:R-:W-:Y:S01]  /*07b0*/  IMAD.U32 R3, RZ, RZ, UR9 ;  /* 0x00000009ff037e24 */ /* 0x000fe2000f8e00ff */
[----:B------:R0:W-:Y:S01]  /*07c0*/  STL [R1+0x180], R6 ;  /* 0x0001800601007387 */ /* 0x0001e20000100800 */
[----:B------:R-:W-:-:S03]  /*07d0*/  IMAD.U32 R4, RZ, RZ, UR8 ;  /* 0x00000008ff047e24 */ /* 0x000fc6000f8e00ff */
[----:B------:R0:W-:Y:S01]  /*07e0*/  STL [R1+0x184], R7 ;  /* 0x0001840701007387 */ /* 0x0001e20000100800 */
[----:B------:R0:W2:Y:S01]  /*07f0*/  @!UP1 SYNCS.EXCH.64 URZ, [UR16+0xd8], UR12 ;  /* 0x0000d80c103f95b2 */ /* 0x0000a20008000100 */
[----:B------:R-:W-:Y:S01]  /*0800*/  NOP ;  /* 0x0000000000007918 */ /* 0x000fe20000000000 */
[----:B--234-:R-:W-:Y:S06]  /*0810*/  BAR.SYNC.DEFER_BLOCKING 0x0 ;  /* 0x0000000000007b1d */ /* 0x01cfec0000010000 */
[----:B------:R-:W-:Y:S05]  /*0820*/  @!P1 BRA `(.L_x_4) ;  /* 0x0000014800649947 */ /* 0x000fea0003800000 */
[----:B------:R-:W-:-:S06]  /*0830*/  UISETP.GT.U32.AND UP0, UPT, UR18, 0x1, UPT ;  /* 0x000000011200788c */ /* 0x000fcc000bf04070 */
[----:B------:R-:W-:-:S13]  /*0840*/  PLOP3.LUT P0, PT, PT, PT, UP0, 0x80, 0x0 ;  /* 0x000000000000781c */ /* 0x000fda0003f0f008 */
[----:B0-----:R-:W-:Y:S05]  /*0850*/  @P0 EXIT ;  /* 0x000000000000094d */ /* 0x001fea0003800000 */
[----:B------:R-:W-:Y:S01]  /*0860*/  ULDC.64 UR8, c[0x0][0x650] ;  /* 0x0001940000087ab9 */ /* 0x000fe20000000a00 */
[----:B------:R-:W-:Y:S01]  /*0870*/  UMOV UR41, 0xffffffff ;  /* 0xffffffff00297882 */ /* 0x000fe20000000000 */
[----:B------:R-:W-:Y:S01]  /*0880*/  ISETP.GE.U32.AND P0, PT, R7, UR8, PT ;  /* 0x0000000807007c0c */ /* 0x000fe2000bf06070 */
[----:B------:R-:W-:Y:S01]  /*0890*/  UMOV UR42, 0xffffffff ;  /* 0xffffffff002a7882 */ /* 0x000fe20000000000 */
[----:B------:R-:W-:Y:S01]  /*08a0*/  UMOV UR43, 0xffffffff ;  /* 0xffffffff002b7882 */ /* 0x000fe20000000000 */
[----:B------:R-:W-:Y:S02]  /*08b0*/  PRMT R0, RZ, 0x7610, R0 ;  /* 0x00007610ff007816 */ /* 0x000fe40000000000 */
[----:B------:R-:W-:-:S13]  /*08c0*/  ISETP.GE.U32.AND.EX P0, PT, R6, UR9, PT, P0 ;  /* 0x0000000906007c0c */ /* 0x000fda000bf06100 */
[----:B------:R-:W-:Y:S05]  /*08d0*/  @P0 BRA `(.L_x_5) ;  /* 0x0000000400800947 */ /* 0x000fea0003800000 */
[----:B------:R-:W-:Y:S01]  /*08e0*/  I2FP.F32.U32 R0, UR4 ;  /* 0x0000000400007c45 */ /* 0x000fe20008201000 */
[----:B------:R-:W-:Y:S01]  /*08f0*/  ULDC.64 UR16, c[0x0][0x628] ;  /* 0x00018a0000107ab9 */ /* 0x000fe20000000a00 */
[----:B------:R-:W-:Y:S01]  /*0900*/  ULDC UR6, c[0x0][0x150] ;  /* 0x0000540000067ab9 */ /* 0x000fe20000000800 */
[----:B------:R-:W-:Y:S01]  /*0910*/  ISETP.NE.U32.AND P0, PT, RZ, UR16, PT ;  /* 0x00000010ff007c0c */ /* 0x000fe2000bf05070 */
[----:B------:R-:W-:Y:S01]  /*0920*/  ULDC UR15, c[0x0][0x630] ;  /* 0x00018c00000f7ab9 */ /* 0x000fe20000000800 */
[----:B------:R-:W-:Y:S01]  /*0930*/  FMUL R0, R0, UR6 ;  /* 0x0000000600007c20 */ /* 0x000fe20008400000 */
[----:B------:R-:W-:Y:S01]  /*0940*/  R2UR UR18, R7 ;  /* 0x00000000071272ca */ /* 0x000fe200000e0000 */
[----:B------:R-:W-:Y:S01]  /*0950*/  ULDC UR20, c[0x0][0x154] ;  /* 0x0000550000147ab9 */ /* 0x000fe20000000800 */
[----:B------:R-:W-:Y:S01]  /*0960*/  ISETP.NE.AND.EX P0, PT, RZ, UR17, PT, P0 ;  /* 0x00000011ff007c0c */ /* 0x000fe2000bf05300 */
[----:B------:R0:W1:Y:S01]  /*0970*/  F2I.U32.TRUNC.NTZ R2, R0 ;  /* 0x0000000000027305 */ /* 0x000062000020f000 */
[----:B------:R-:W-:-:S02]  /*0980*/  R2UR UR19, R6 ;  /* 0x00000000061372ca */ /* 0x000fc400000e0000 */
[----:B------:R-:W-:Y:S02]  /*0990*/  R2UR UR8, R7 ;  /* 0x00000000070872ca */ /* 0x000fe400000e0000 */
[----:B------:R-:W-:-:S07]  /*09a0*/  R2UR UR9, R6 ;  /* 0x00000000060972ca */ /* 0x000fce00000e0000 */
[----:B0-----:R-:W-:Y:S08]  /*09b0*/  @!P0 BRA `(.L_x_6) ;  /* 0x0000000000308947 */ /* 0x001ff00003800000 */
[----:B------:R-:W-:Y:S01]  /*09c0*/  R2UR UR8, R7 ;  /* 0x00000000070872ca */ /* 0x000fe200000e0000 */
[----:B------:R-:W-:Y:S01]  /*09d0*/  ULDC UR6, c[0x0][0x634] ;  /* 0x00018d0000067ab9 */ /* 0x000fe20000000800 */
[----:B------:R-:W-:-:S11]  /*09e0*/  R2UR UR14, R6 ;  /* 0x00000000060e72ca */ /* 0x000fd600000e0000 */
[----:B------:R-:W-:-:S04]  /*09f0*/  UIADD3 UR6, UP0, UR8, UR6, URZ ;  /* 0x0000000608067290 */ /* 0x000fc8000ff1e03f */
[----:B------:R-:W-:-:S04]  /*0a00*/  UIADD3.X UR14, URZ, UR14, URZ, UP0, !UPT ;  /* 0x0000000e3f0e7290 */ /* 0x000fc800087fe43f */
[----:B------:R-:W-:-:S04]  /*0a10*/  UIMAD.WIDE.U32 UR8, UR14, UR16, URZ ;  /* 0x000000100e0872a5 */ /* 0x000fc8000f8e003f */
[----:B------:R-:W-:Y:S02]  /*0a20*/  UIMAD.WIDE.U32 UR10, UP0, UR6, UR17, UR8 ;  /* 0x00000011060a72a5 */ /* 0x000fe4000f800008 */
[----:B------:R-:W-:Y:S02]  /*0a30*/  UIMAD.WIDE.U32 UR8, UR6, UR16, URZ ;  /* 0x00000010060872a5 */ /* 0x000fe4000f8e003f */
[----:B------:R-:W-:Y:S02]  /*0a40*/  UIADD3.X UR13, URZ, URZ, URZ, UP0, !UPT ;  /* 0x0000003f3f0d7290 */ /* 0x000fe400087fe43f */
[----:B------:R-:W-:Y:S01]  /*0a50*/  UIADD3 URZ, UP0, UR9, UR10, URZ ;  /* 0x0000000a093f7290 */ /* 0x000fe2000ff1e03f */
[----:B------:R-:W-:-:S03]  /*0a60*/  UMOV UR12, UR11 ;  /* 0x0000000b000c7c82 */ /* 0x000fc60008000000 */
[----:B------:R-:W-:-:S12]  /*0a70*/  UIMAD.WIDE.U32.X UR8, UR14, UR17, UR12, UP0 ;  /* 0x000000110e0872a5 */ /* 0x000fd800080e040c */
.L_x_6:
[----:B------:R-:W-:Y:S01]  /*0a80*/  USHF.R.U64 UR43, UR8, UR15, UR9 ;  /* 0x0000000f082b7299 */ /* 0x000fe20008001209 */
[----:B------:R-:W-:Y:S01]  /*0a90*/  I2FP.F32.U32 R0, UR7 ;  /* 0x0000000700007c45 */ /* 0x000fe20008201000 */
[----:B------:R-:W-:Y:S01]  /*0aa0*/  USHF.R.U32.HI UR5, URZ, UR15, UR9 ;  /* 0x0000000f3f057299 */ /* 0x000fe20008011609 */
[----:B-1----:R-:W-:Y:S01]  /*0ab0*/  R2UR UR12, R2 ;  /* 0x00000000020c72ca */ /* 0x002fe200000e0000 */
[----:B------:R-:W-:Y:S02]  /*0ac0*/  UIADD3 UR6, UP0, URZ, -UR43, URZ ;  /* 0x8000002b3f067290 */ /* 0x000fe4000ff1e03f */
[----:B------:R-:W-:Y:S01]  /*0ad0*/  FMUL R0, R0, UR20 ;  /* 0x0000001400007c20 */ /* 0x000fe20008400000 */
[----:B------:R-:W-:Y:S01]  /*0ae0*/  ULDC.64 UR8, c[0x0][0x620] ;  /* 0x0001880000087ab9 */ /* 0x000fe20000000a00 */
[----:B------:R-:W-:Y:S01]  /*0af0*/  UIADD3.X UR5, URZ, ~UR5, URZ, UP0, !UPT ;  /* 0x800000053f057290 */ /* 0x000fe200087fe43f */
[----:B------:R-:W-:Y:S01]  /*0b00*/  UMOV UR10, UR18 ;  /* 0x00000012000a7c82 */ /* 0x000fe20008000000 */
[----:B------:R-:W-:-:S02]  /*0b10*/  UMOV UR11, UR19 ;  /* 0x00000013000b7c82 */ /* 0x000fc40008000000 */
[----:B------:R-:W-:Y:S01]  /*0b20*/  UIMAD UR5, UR5, UR8, URZ ;  /* 0x00000008050572a4 */ /* 0x000fe2000f8e023f */
[----:B------:R-:W0:Y:S01]  /*0b30*/  F2I.U32.TRUNC.NTZ R0, R0 ;  /* 0x0000000000007305 */ /* 0x000e22000020f000 */
[----:B------:R-:W-:Y:S02]  /*0b40*/  UIMAD.WIDE.U32 UR10, UR6, UR8, UR10 ;  /* 0x00000008060a72a5 */ /* 0x000fe4000f8e000a */
[----:B------:R-:W-:Y:S01]  /*0b50*/  UIMAD UR6, UR6, UR9, UR5 ;  /* 0x00000009060672a4 */ /* 0x000fe2000f8e0205 */
[----:B------:R-:W-:Y:S01]  /*0b60*/  ULDC UR21, c[0x0][0x658] ;  /* 0x0001960000157ab9 */ /* 0x000fe20000000800 */
[----:B------:R-:W-:Y:S02]  /*0b70*/  UMOV UR19, 0xffffffff ;  /* 0xffffffff00137882 */ /* 0x000fe40000000000 */
[----:B------:R-:W-:Y:S01]  /*0b80*/  UIADD3 UR6, UR11, UR6, URZ ;  /* 0x000000060b067290 */ /* 0x000fe2000fffe03f */
[----:B------:R-:W-:Y:S01]  /*0b90*/  ULDC UR15, c[0x0][0x618] ;  /* 0x00018600000f7ab9 */ /* 0x000fe20000000800 */
[----:B------:R-:W-:Y:S01]  /*0ba0*/  ULDC.64 UR8, c[0x0][0x640] ;  /* 0x0001900000087ab9 */ /* 0x000fe20000000a00 */
[----:B------:R-:W-:Y:S01]  /*0bb0*/  USHF.L.U32 UR11, UR19, UR21, URZ ;  /* 0x00000015130b7299 */ /* 0x000fe2000800063f */
[----:B------:R-:W-:Y:S01]  /*0bc0*/  ISETP.NE.U32.AND P0, PT, RZ, UR8, PT ;  /* 0x00000008ff007c0c */ /* 0x000fe2000bf05070 */
[----:B------:R-:W-:-:S02]  /*0bd0*/  USHF.R.U64 UR19, UR10, UR15, UR6 ;  /* 0x0000000f0a137299 */ /* 0x000fc40008001206 */
[----:B------:R-:W-:Y:S01]  /*0be0*/  USHF.R.U32.HI UR10, URZ, UR15, UR6 ;  /* 0x0000000f3f0a7299 */ /* 0x000fe20008011606 */
[----:B0-----:R-:W-:Y:S01]  /*0bf0*/  R2UR UR14, R0 ;  /* 0x00000000000e72ca */ /* 0x001fe200000e0000 */
[----:B------:R-:W-:Y:S01]  /*0c00*/  ULDC UR17, c[0x0][0x608] ;  /* 0x0001820000117ab9 */ /* 0x000fe20000000800 */
[----:B------:R-:W-:Y:S01]  /*0c10*/  ISETP.NE.AND.EX P0, PT, RZ, UR9, PT, P0 ;  /* 0x00000009ff007c0c */ /* 0x000fe2000bf05300 */
[----:B------:R-:W-:Y:S02]  /*0c20*/  USHF.R.U64 UR23, UR19, UR17, UR10 ;  /* 0x0000001113177299 */ /* 0x000fe4000800120a */
[----:B------:R-:W-:Y:S01]  /*0c30*/  USHF.R.U32.HI UR10, URZ, UR17, UR10 ;  /* 0x000000113f0a7299 */ /* 0x000fe2000801160a */
[----:B------:R-:W-:Y:S01]  /*0c40*/  UMOV UR16, 0x1 ;  /* 0x0000000100107882 */ /* 0x000fe20000000000 */
[----:B------:R-:W-:Y:S02]  /*0c50*/  UIADD3 UR12, -UR12, URZ, URZ ;  /* 0x0000003f0c0c7290 */ /* 0x000fe4000fffe13f */
[----:B------:R-:W-:-:S02]  /*0c60*/  USHF.R.U64 UR24, UR23, UR21, UR10 ;  /* 0x0000001517187299 */ /* 0x000fc4000800120a */
[----:B------:R-:W-:Y:S01]  /*0c70*/  USHF.L.U32 UR6, UR16, UR21, URZ ;  /* 0x0000001510067299 */ /* 0x000fe2000800063f */
[----:B------:R-:W-:Y:S01]  /*0c80*/  ULDC UR13, c[0x0][0x144] ;  /* 0x00005100000d7ab9 */ /* 0x000fe20000000800 */
[----:B------:R-:W-:Y:S01]  /*0c90*/  ULDC UR5, c[0x0][0x600] ;  /* 0x0001800000057ab9 */ /* 0x000fe20000000800 */
[----:B------:R-:W-:Y:S02]  /*0ca0*/  ULOP3.LUT UR16, URZ, UR11, URZ, 0x33, !UPT ;  /* 0x0000000b3f107292 */ /* 0x000fe4000f8e333f */
[----:B------:R-:W-:Y:S02]  /*0cb0*/  USHF.R.U32.HI UR11, URZ, UR21, UR10 ;  /* 0x000000153f0b7299 */ /* 0x000fe4000801160a */
[----:B------:R-:W-:Y:S02]  /*0cc0*/  UIADD3 UR18, UR5, -0x1, URZ ;  /* 0xffffffff05127890 */ /* 0x000fe4000fffe03f */
[----:B------:R-:W-:Y:S02]  /*0cd0*/  UIADD3 UR20, -UR14, URZ, URZ ;  /* 0x0000003f0e147290 */ /* 0x000fe4000fffe13f */
[----:B------:R-:W-:Y:S01]  /*0ce0*/  UIMAD UR4, UR13, UR12, UR4 ;  /* 0x0000000c0d0472a4 */ /* 0x000fe2000f8e0204 */
[----:B------:R-:W-:Y:S01]  /*0cf0*/  ULDC UR25, c[0x0][0x148] ;  /* 0x0000520000197ab9 */ /* 0x000fe20000000800 */
[----:B------:R-:W-:Y:S01]  /*0d00*/  ULDC UR21, c[0x0][0x648] ;  /* 0x0001920000157ab9 */ /* 0x000fe20000000800 */
[----:B------:R-:W-:Y:S01]  /*0d10*/  ULDC UR22, c[0x0][0x638] ;  /* 0x00018e0000167ab9 */ /* 0x000fe20000000800 */
[----:B------:R-:W-:Y:S01]  /*0d20*/  UMOV UR10, UR24 ;  /* 0x00000018000a7c82 */ /* 0x000fe20008000000 */
[----:B------:R-:W-:Y:S07]  /*0d30*/  @!P0 BRA `(.L_x_7) ;  /* 0x0000000000308947 */ /* 0x000fee0003800000 */
[----:B------:R-:W-:Y:S02]  /*0d40*/  ULDC UR14, c[0x0][0x64c] ;  /* 0x00019300000e7ab9 */ /* 0x000fe40000000800 */
        /* <DEDUP_REMOVED lines=8> */
[----:B------:R-:W-:-:S07]  /*0dd0*/  UIMAD.WIDE.U32.X UR8, UR17, UR9, UR14, UP0 ;  /* 0x00000009110872a5 */ /* 0x000fce00080e040e */
[----:B------:R-:W-:Y:S01]  /*0de0*/  UMOV UR10, UR8 ;  /* 0x00000008000a7c82 */ /* 0x000fe20008000000 */
[----:B------:R-:W-:-:S05]  /*0df0*/  UMOV UR11, UR9 ;  /* 0x00000009000b7c82 */ /* 0x000fca0008000000 */
.L_x_7:
[----:B------:R-:W-:Y:S01]  /*0e00*/  UISETP.NE.AND UP0, UPT, UR46, URZ, UPT ;  /* 0x0000003f2e00728c */ /* 0x000fe2000bf05270 */
[----:B------:R-:W-:Y:S01]  /*0e10*/  IMAD.MOV.U32 R0, RZ, RZ, 0x1 ;  /* 0x00000001ff007424 */ /* 0x000fe200078e00ff */
[----:B------:R-:W-:Y:S02]  /*0e20*/  USHF.R.U64 UR8, UR10, UR21, UR11 ;  /* 0x000000150a087299 */ /* 0x000fe4000800120b */
[----:B------:R-:W-:Y:S02]  /*0e30*/  ULOP3.LUT UR16, UR23, UR16, URZ, 0xc0, !UPT ;  /* 0x0000001017107292 */ /* 0x000fe4000f8ec03f */
[----:B------:R-:W-:Y:S02]  /*0e40*/  ULOP3.LUT UR18, UR19, UR18, URZ, 0xc0, !UPT ;  /* 0x0000001213127292 */ /* 0x000fe4000f8ec03f */
[----:B------:R-:W-:-:S03]  /*0e50*/  UIMAD UR16, UR6, UR8, UR16 ;  /* 0x00000008061072a4 */ /* 0x000fc6000f8e0210 */
[----:B------:R-:W-:Y:S02]  /*0e60*/  @UP0 UIMAD UR4, UR25, UR20, UR7 ;  /* 0x00000014190402a4 */ /* 0x000fe4000f8e0207 */
[----:B------:R-:W-:-:S04]  /*0e70*/  UIADD3 UR7, -UR8, URZ, URZ ;  /* 0x0000003f08077290 */ /* 0x000fc8000fffe13f */
[----:B------:R-:W-:-:S03]  /*0e80*/  UIMAD UR6, UR7, UR22, UR24 ;  /* 0x00000016070672a4 */ /* 0x000fc6000f8e0218 */
[----:B------:R-:W-:Y:S01]  /*0e90*/  ULDC UR7, c[0x0][0x610] ;  /* 0x0001840000077ab9 */ /* 0x000fe20000000800 */
[----:B------:R-:W-:Y:S02]  /*0ea0*/  UIMAD UR6, UR6, UR5, UR18 ;  /* 0x00000005060672a4 */ /* 0x000fe4000f8e0212 */
[----:B------:R-:W-:-:S04]  /*0eb0*/  UIMAD UR4, UR16, UR7, UR4 ;  /* 0x00000007100472a4 */ /* 0x000fc8000f8e0204 */
[----:B------:R-:W-:Y:S02]  /*0ec0*/  USEL UR42, UR6, UR4, !UP0 ;  /* 0x00000004062a7287 */ /* 0x000fe4000c000000 */
[----:B------:R-:W-:-:S12]  /*0ed0*/  USEL UR41, UR4, UR6, !UP0 ;  /* 0x0000000604297287 */ /* 0x000fd8000c000000 */
.L_x_5:
[----:B------:R-:W-:-:S08]  /*0ee0*/  NOP ;  /* 0x0000000000007918 */ /* 0x000fd00000000000 */
[----:B------:R-:W0:Y:S02]  /*0ef0*/  USETMAXREG.TRY_ALLOC.CTAPOOL UP0, 0xf0 ;  /* 0x000000f0000079c8 */ /* 0x000e240008000600 */
[----:B0-----:R-:W-:-:S13]  /*0f00*/  PLOP3.LUT P0, PT, PT, PT, UP0, 0x80, 0x0 ;  /* 0x000000000000781c */ /* 0x001fda0003f0f008 */
[----:B------:R-:W-:Y:S05]  /*0f10*/  @!P0 BRA `(.L_x_5) ;  /* 0xfffffffc00f08947 */ /* 0x000fea000383ffff */
[----:B------:R-:W-:Y:S01]  /*0f20*/  ULDC.64 UR4, c[0x0][0x598] ;  /* 0x0001660000047ab9 */ /* 0x000fe20000000a00 */
[----:B------:R-:W-:Y:S01]  /*0f30*/  ULDC.64 UR36, c[0x0][0x208] ;  /* 0x0000820000247ab9 */ /* 0x000fe20000000a00 */
[----:B------:R-:W-:-:S04]  /*0f40*/  ISETP.NE.U32.AND P0, PT, RZ, UR4, PT ;  /* 0x00000004ff007c0c */ /* 0x000fc8000bf05070 */
[----:B------:R-:W-:-:S13]  /*0f50*/  ISETP.NE.AND.EX P0, PT, RZ, UR5, PT, P0 ;  /* 0x00000005ff007c0c */ /* 0x000fda000bf05300 */
[----:B------:R-:W-:Y:S05]  /*0f60*/  @!P0 BRA `(.L_x_8) ;  /* 0x00000000001c8947 */ /* 0x000fea0003800000 */
[----:B------:R-:W0:Y:S02]  /*0f70*/  LDC.64 R2, c[0x0][0x598] ;  /* 0x00016600ff027b82 */ /* 0x000e240000000a00 */
[----:B0-----:R-:W2:Y:S02]  /*0f80*/  LDG.E.64 R2, desc[UR36][R2.64] ;  /* 0x0000002402027981 */ /* 0x001ea4000c1e1b00 */
[----:B--2---:R-:W-:-:S04]  /*0f90*/  ISETP.NE.U32.AND P0, PT, R2, RZ, PT ;  /* 0x000000ff0200720c */ /* 0x004fc80003f05070 */
[----:B------:R-:W-:-:S13]  /*0fa0*/  ISETP.NE.AND.EX P0, PT, R3, RZ, PT, P0 ;  /* 0x000000ff0300720c */ /* 0x000fda0003f05300 */
[----:B------:R-:W-:Y:S05]  /*0fb0*/  @!P0 BRA `(.L_x_8) ;  /* 0x0000000000088947 */ /* 0x000fea0003800000 */
[----:B------:R0:W5:Y:S01]  /*0fc0*/  LD.E R2, desc[UR36][R2.64] ;  /* 0x0000002402027980 */ /* 0x000162000c101900 */
[----:B------:R-:W-:Y:S05]  /*0fd0*/  BRA `(.L_x_9) ;  /* 0x0000000000247947 */ /* 0x000fea0003800000 */
.L_x_8:
[----:B------:R-:W-:Y:S02]  /*0fe0*/  ULDC.64 UR4, c[0x0][0x588] ;  /* 0x0001620000047ab9 */ /* 0x000fe40000000a00 */
[----:B------:R-:W-:-:S04]  /*0ff0*/  ISETP.NE.U32.AND P0, PT, RZ, UR4, PT ;  /* 0x00000004ff007c0c */ /* 0x000fc8000bf05070 */
[----:B------:R-:W-:-:S13]  /*1000*/  ISETP.NE.AND.EX P0, PT, RZ, UR5, PT, P0 ;  /* 0x00000005ff007c0c */ /* 0x000fda000bf05300 */
[----:B------:R-:W-:Y:S05]  /*1010*/  @!P0 BRA `(.L_x_10) ;  /* 0x00000000000c8947 */ /* 0x000fea0003800000 */
[----:B------:R-:W0:Y:S02]  /*1020*/  LDC.64 R2, c[0x0][0x588] ;  /* 0x00016200ff027b82 */ /* 0x000e240000000a00 */
[----:B0-----:R1:W5:Y:S01]  /*1030*/  LDG.E R2, desc[UR36][R2.64] ;  /* 0x0000002402027981 */ /* 0x001362000c1e1900 */
[----:B------:R-:W-:Y:S05]  /*1040*/  BRA `(.L_x_9) ;  /* 0x0000000000087947 */ /* 0x000fea0003800000 */
.L_x_10:
[----:B------:R-:W-:Y:S02]  /*1050*/  ULDC UR4, c[0x0][0x580] ;  /* 0x0001600000047ab9 */ /* 0x000fe40000000800 */
[----:B------:R-:W-:-:S07]  /*1060*/  IMAD.U32 R2, RZ, RZ, UR4 ;  /* 0x00000004ff027e24 */ /* 0x000fce000f8e00ff */
.L_x_9:
[----:B------:R-:W-:Y:S02]  /*1070*/  ULDC.64 UR4, c[0x0][0x5a0] ;  /* 0x0001680000047ab9 */ /* 0x000fe40000000a00 */
[----:B------:R-:W-:-:S04]  /*1080*/  ISETP.NE.U32.AND P0, PT, RZ, UR4, PT ;  /* 0x00000004ff007c0c */ /* 0x000fc8000bf05070 */
[----:B------:R-:W-:-:S13]  /*1090*/  ISETP.NE.AND.EX P0, PT, RZ, UR5, PT, P0 ;  /* 0x00000005ff007c0c */ /* 0x000fda000bf05300 */
[----:B------:R-:W-:Y:S05]  /*10a0*/  @!P0 BRA `(.L_x_11) ;  /* 0x00000000001c8947 */ /* 0x000fea0003800000 */
[----:B------:R-:W2:Y:S02]  /*10b0*/  LDC.64 R4, c[0x0][0x5a0] ;  /* 0x00016800ff047b82 */ /* 0x000ea40000000a00 */
[----:B--2---:R-:W2:Y:S02]  /*10c0*/  LDG.E.64 R4, desc[UR36][R4.64] ;  /* 0x0000002404047981 */ /* 0x004ea4000c1e1b00 */
[----:B--2---:R-:W-:-:S04]  /*10d0*/  ISETP.NE.U32.AND P0, PT, R4, RZ, PT ;  /* 0x000000ff0400720c */ /* 0x004fc80003f05070 */
[----:B------:R-:W-:-:S13]  /*10e0*/  ISETP.NE.AND.EX P0, PT, R5, RZ, PT, P0 ;  /* 0x000000ff0500720c */ /* 0x000fda0003f05300 */
[----:B------:R-:W-:Y:S05]  /*10f0*/  @!P0 BRA `(.L_x_11) ;  /* 0x0000000000088947 */ /* 0x000fea0003800000 */
[----:B------:R2:W5:Y:S01]  /*1100*/  LD.E R16, desc[UR36][R4.64] ;  /* 0x0000002404107980 */ /* 0x000562000c101900 */
[----:B------:R-:W-:Y:S05]  /*1110*/  BRA `(.L_x_12) ;  /* 0x0000000000247947 */ /* 0x000fea0003800000 */
.L_x_11:
[----:B------:R-:W-:Y:S02]  /*1120*/  ULDC.64 UR4, c[0x0][0x590] ;  /* 0x0001640000047ab9 */ /* 0x000fe40000000a00 */
[----:B------:R-:W-:-:S04]  /*1130*/  ISETP.NE.U32.AND P0, PT, RZ, UR4, PT ;  /* 0x00000004ff007c0c */ /* 0x000fc8000bf05070 */
[----:B------:R-:W-:-:S13]  /*1140*/  ISETP.NE.AND.EX P0, PT, RZ, UR5, PT, P0 ;  /* 0x00000005ff007c0c */ /* 0x000fda000bf05300 */
[----:B------:R-:W-:Y:S05]  /*1150*/  @!P0 BRA `(.L_x_13) ;  /* 0x00000000000c8947 */ /* 0x000fea0003800000 */
[----:B------:R-:W2:Y:S02]  /*1160*/  LDC.64 R16, c[0x0][0x590] ;  /* 0x00016400ff107b82 */ /* 0x000ea40000000a00 */
[----:B--2---:R3:W5:Y:S01]  /*1170*/  LDG.E R16, desc[UR36][R16.64] ;  /* 0x0000002410107981 */ /* 0x004762000c1e1900 */
[----:B------:R-:W-:Y:S05]  /*1180*/  BRA `(.L_x_12) ;  /* 0x0000000000087947 */ /* 0x000fea0003800000 */
.L_x_13:
[----:B------:R-:W-:Y:S02]  /*1190*/  ULDC UR4, c[0x0][0x584] ;  /* 0x0001610000047ab9 */ /* 0x000fe40000000800 */
[----:B------:R-:W-:-:S07]  /*11a0*/  IMAD.U32 R16, RZ, RZ, UR4 ;  /* 0x00000004ff107e24 */ /* 0x000fce000f8e00ff */
.L_x_12:
[----:B------:R-:W-:-:S13]  /*11b0*/  LOP3.LUT P0, RZ, R0, 0xff, RZ, 0xc0, !PT ;  /* 0x000000ff00ff7812 */ /* 0x000fda000780c0ff */
[----:B------:R-:W-:Y:S05]  /*11c0*/  @!P0 EXIT ;  /* 0x000000000000894d */ /* 0x000fea0003800000 */
[----:B------:R-:W-:Y:S01]  /*11d0*/  ULDC UR4, c[0x0][0x28c] ;  /* 0x0000a30000047ab9 */ /* 0x000fe20000000800 */
[----:B------:R-:W-:Y:S01]  /*11e0*/  UMOV UR38, URZ ;  /* 0x0000003f00267c82 */ /* 0x000fe20008000000 */
[----:B------:R-:W-:Y:S01]  /*11f0*/  UIADD3 UR4, UR4, 0xf, URZ ;  /* 0x0000000f04047890 */ /* 0x000fe2000fffe03f */
[----:B------:R-:W-:-:S03]  /*1200*/  UMOV UR39, URZ ;  /* 0x0000003f00277c82 */ /* 0x000fc60008000000 */
[----:B------:R-:W-:-:S04]  /*1210*/  USHF.R.S32.HI UR5, URZ, 0x1f, UR4 ;  /* 0x0000001f3f057899 */ /* 0x000fc80008011404 */
[----:B------:R-:W-:-:S04]  /*1220*/  ULEA.HI UR5, UR5, UR4, URZ, 0x4 ;  /* 0x0000000405057291 */ /* 0x000fc8000f8f203f */
[----:B------:R-:W-:-:S12]  /*1230*/  USHF.R.S32.HI UR44, URZ, 0x4, UR5 ;  /* 0x000000043f2c7899 */ /* 0x000fd80008011405 */
.L_x_605:
[----:B----4-:R-:W4:Y:S01]  /*1240*/  S2R R0, SR_TID.X ;  /* 0x0000000000007919 */ /* 0x010f220000002100 */
[----:B------:R-:W0:Y:S01]  /*1250*/  S2UR UR6, SR_CgaCtaId ;  /* 0x00000000000679c3 */ /* 0x000e220000008800 */
[----:B------:R-:W-:Y:S02]  /*1260*/  UMOV UR45, 0x400 ;  /* 0x00000400002d7882 */ /* 0x000fe40000000000 */
[----:B0-----:R-:W-:Y:S01]  /*1270*/  ULEA UR45, UR6, UR45, 0x18 ;  /* 0x0000002d062d7291 */ /* 0x001fe2000f8ec03f */
[----:B----4-:R-:W-:-:S04]  /*1280*/  LOP3.LUT R0, R0, 0x80, RZ, 0xc0, !PT ;  /* 0x0000008000007812 */ /* 0x010fc800078ec0ff */
[----:B------:R-:W-:-:S06]  /*1290*/  SHF.R.U32.HI R0, RZ, 0x7, R0 ;  /* 0x00000007ff007819 */ /* 0x000fcc0000011600 */
[----:B------:R-:W0:Y:S02]  /*12a0*/  SHFL.IDX PT, R0, R0, RZ, 0x1f ;  /* 0x00001fff00007589 */ /* 0x000e2400000e0000 */
[----:B0-----:R-:W-:-:S13]  /*12b0*/  R2UR UR4, R0 ;  /* 0x00000000000472ca */ /* 0x001fda00000e0000 */
[----:B------:R-:W-:-:S04]  /*12c0*/  ULEA.HI UR5, UR4, UR4, URZ, 0x1 ;  /* 0x0000000404057291 */ /* 0x000fc8000f8f083f */
[----:B------:R-:W-:-:S04]  /*12d0*/  ULOP3.LUT UR5, UR5, 0x1ffffe, URZ, 0xc0, !UPT ;  /* 0x001ffffe05057892 */ /* 0x000fc8000f8ec03f */
[----:B------:R-:W-:-:S03]  /*12e0*/  UIADD3 UR5, UR4, -UR5, URZ ;  /* 0x8000000504057290 */ /* 0x000fc6000fffe03f */
[----:B------:R-:W-:Y:S01]  /*12f0*/  ULDC UR4, c[0x0][0x28c] ;  /* 0x0000a30000047ab9 */ /* 0x000fe20000000800 */
[----:B------:R-:W-:Y:S01]  /*1300*/  ULEA UR5, UR5, UR45, 0xb ;  /* 0x0000002d05057291 */ /* 0x000fe2000f8e583f */
[----:B------:R-:W-:-:S03]  /*1310*/  ISETP.LT.AND P0, PT, RZ, UR4, PT ;  /* 0x00000004ff007c0c */ /* 0x000fc6000bf01270 */
[----:B------:R-:W-:-:S04]  /*1320*/  UIADD3 UR5, UR5, 0x180, URZ ;  /* 0x0000018005057890 */ /* 0x000fc8000fffe03f */
[----:B------:R-:W-:-:S04]  /*1330*/  USHF.R.U32.HI UR5, URZ, 0x4, UR5 ;  /* 0x000000043f057899 */ /* 0x000fc80008011605 */
[----:B------:R-:W-:Y:S02]  /*1340*/  ULOP3.LUT UR47, UR5, 0x3fff, URZ, 0xc0, !UPT ;  /* 0x00003fff052f7892 */ /* 0x000fe4000f8ec03f */
[----:B-1-3-5:R-:W-:Y:S10]  /*1350*/  @P0 BRA `(.L_x_14) ;  /* 0x0000000000400947 */ /* 0x02aff40003800000 */
[----:B------:R-:W-:Y:S01]  /*1360*/  MOV R0, 0x0 ;  /* 0x0000000000007802 */ /* 0x000fe20000000f00 */
[----:B------:R-:W-:Y:S01]  /*1370*/  ULDC.64 UR4, c[0x4][0x68] ;  /* 0x01001a0000047ab9 */ /* 0x000fe20000000a00 */
[----:B------:R-:W-:Y:S01]  /*1380*/  ULDC.64 UR6, c[0x4][0x8] ;  /* 0x0100020000067ab9 */ /* 0x000fe20000000a00 */
[----:B--2---:R-:W-:Y:S01]  /*1390*/  IMAD.U32 R4, RZ, RZ, UR4 ;  /* 0x00000004ff047e24 */ /* 0x004fe2000f8e00ff */
[----:B------:R0:W2:Y:S01]  /*13a0*/  LDC.64 R14, c[0x4][R0] ;  /* 0x01000000000e7b82 */ /* 0x0000a20000000a00 */
[----:B------:R-:W-:Y:S01]  /*13b0*/  IMAD.U32 R5, RZ, RZ, UR5 ;  /* 0x00000005ff057e24 */ /* 0x000fe2000f8e00ff */
[----:B------:R-:W-:Y:S01]  /*13c0*/  ULDC.64 UR4, c[0x4][0x70] ;  /* 0x01001c0000047ab9 */ /* 0x000fe20000000a00 */
[----:B------:R-:W-:Y:S02]  /*13d0*/  IMAD.U32 R10, RZ, RZ, UR6 ;  /* 0x00000006ff0a7e24 */ /* 0x000fe4000f8e00ff */
[----:B------:R-:W-:Y:S02]  /*13e0*/  IMAD.U32 R6, RZ, RZ, UR4 ;  /* 0x00000004ff067e24 */ /* 0x000fe4000f8e00ff */
[----:B------:R-:W-:-:S02]  /*13f0*/  IMAD.U32 R7, RZ, RZ, UR5 ;  /* 0x00000005ff077e24 */ /* 0x000fc4000f8e00ff */
[----:B------:R-:W-:Y:S02]  /*1400*/  IMAD.U32 R11, RZ, RZ, UR7 ;  /* 0x00000007ff0b7e24 */ /* 0x000fe4000f8e00ff */
[----:B------:R-:W-:Y:S02]  /*1410*/  IMAD.MOV.U32 R8, RZ, RZ, 0x1e1 ;  /* 0x000001e1ff087424 */ /* 0x000fe400078e00ff */
[----:B------:R-:W-:Y:S02]  /*1420*/  IMAD.MOV.U32 R12, RZ, RZ, 0x1 ;  /* 0x00000001ff0c7424 */ /* 0x000fe400078e00ff */
[----:B0-----:R-:W-:-:S07]  /*1430*/  IMAD.MOV.U32 R13, RZ, RZ, RZ ;  /* 0x000000ffff0d7224 */ /* 0x001fce00078e00ff */
[----:B------:R-:W-:-:S07]  /*1440*/  LEPC R20, `(.L_x_14) ;  /* 0x000000001014794e */ /* 0x000fce0000000000 */
[----:B-123-5:R-:W-:Y:S05]  /*1450*/  CALL.ABS.NOINC R14 ;  /* 0x000000000e007343 */ /* 0x02efea0003c00000 */
.L_x_14:
[----:B------:R-:W-:-:S06]  /*1460*/  ULOP3.LUT UR4, UR40, 0x1, URZ, 0xfc, !UPT ;  /* 0x0000000128047892 */ /* 0x000fcc000f8efc3f */
[----:B------:R-:W-:-:S05]  /*1470*/  IMAD.U32 R0, RZ, RZ, UR4 ;  /* 0x00000004ff007e24 */ /* 0x000fca000f8e00ff */
[----:B------:R-:W-:-:S13]  /*1480*/  ISETP.NE.AND P0, PT, R0, 0x3, PT ;  /* 0x000000030000780c */ /* 0x000fda0003f05270 */
[----:B------:R-:W-:Y:S05]  /*1490*/  @!P0 BRA `(.L_x_15) ;  /* 0x0000000000048947 */ /* 0x000fea0003800000 */
[----:B------:R-:W-:Y:S01]  /*14a0*/  BPT.TRAP 0x1 ;  /* 0x000000040000795c */ /* 0x000fe20000300000 */
.L_x_15:
[----:B-1----:R-:W-:Y:S02]  /*14b0*/  IMAD.U32 R3, RZ, RZ, UR39 ;  /* 0x00000027ff037e24 */ /* 0x002fe4000f8e00ff */
[----:B------:R-:W-:-:S03]  /*14c0*/  IMAD.U32 R0, RZ, RZ, UR38 ;  /* 0x00000026ff007e24 */ /* 0x000fc6000f8e00ff */
[----:B------:R-:W-:Y:S02]  /*14d0*/  LEA R3, R3, UR45, 0x3 ;  /* 0x0000002d03037c11 */ /* 0x000fe4000f8e18ff */
[----:B------:R-:W-:-:S04]  /*14e0*/  SHF.L.U32 R0, R0, 0x1f, RZ ;  /* 0x0000001f00007819 */ /* 0x000fc800000006ff */
[----:B------:R0:W1:Y:S01]  /*14f0*/  SYNCS.PHASECHK.TRANS64.TRYWAIT P1, [R3+URZ], R0 ;  /* 0x00000000030075a7 */ /* 0x000062000802017f */
[----:B------:R-:W-:Y:S05]  /*1500*/  @!P0 BRA `(.L_x_16) ;  /* 0x0000000000048947 */ /* 0x000fea0003800000 */
[----:B------:R-:W-:Y:S01]  /*1510*/  BPT.TRAP 0x1 ;  /* 0x000000040000795c */ /* 0x000fe20000300000 */
.L_x_16:
[----:B-1----:R-:W-:Y:S05]  /*1520*/  @P1 BRA `(.L_x_17) ;  /* 0x0000000000081947 */ /* 0x002fea0003800000 */
[----:B------:R-:W1:Y:S02]  /*1530*/  SYNCS.PHASECHK.TRANS64.TRYWAIT P1, [R3+URZ], R0 ;  /* 0x00000000030075a7 */ /* 0x000e64000802017f */
[----:B-1----:R-:W-:Y:S05]  /*1540*/  @!P1 BRA `(.L_x_18) ;  /* 0x00000158003c9947 */ /* 0x002fea0003800000 */
.L_x_17:
[----:B------:R-:W-:-:S04]  /*1550*/  UISETP.LT.AND UP0, UPT, UR44, 0x1, UPT ;  /* 0x000000012c00788c */ /* 0x000fc8000bf01270 */
[----:B------:R-:W-:-:S06]  /*1560*/  USEL UR4, UR44, 0x1, UP0 ;  /* 0x000000012c047887 */ /* 0x000fcc0008000000 */
[----:B--2---:R-:W-:Y:S01]  /*1570*/  IMAD.U32 R5, RZ, RZ, UR4 ;  /* 0x00000004ff057e24 */ /* 0x004fe2000f8e00ff */
[----:B------:R-:W-:Y:S05]  /*1580*/  WARPSYNC.ALL ;  /* 0x0000000000007948 */ /* 0x000fea0003800000 */
[----:B------:R-:W-:-:S04]  /*1590*/  IADD3 R5, -R5, UR44, RZ ;  /* 0x0000002c05057c10 */ /* 0x000fc8000fffe1ff */
[----:B------:R-:W-:Y:S01]  /*15a0*/  ISETP.GE.AND P1, PT, R5, 0x1, PT ;  /* 0x000000010500780c */ /* 0x000fe20003f26270 */
[----:B------:R-:W-:Y:S01]  /*15b0*/  UIADD3 UR4, UR45, 0x24180, URZ ;  /* 0x000241802d047890 */ /* 0x000fe2000fffe03f */
[----:B------:R-:W-:Y:S01]  /*15c0*/  WARPGROUP.ARRIVE ;  /* 0x00000000000079c5 */ /* 0x000fe20000000000 */
[----:B------:R-:W-:Y:S02]  /*15d0*/  ULOP3.LUT UR47, UR47, 0x10000, URZ, 0xfc, !UPT ;  /* 0x000100002f2f7892 */ /* 0x000fe4000f8efc3f */
[----:B------:R-:W-:Y:S02]  /*15e0*/  USHF.R.U32.HI UR4, URZ, 0x4, UR4 ;  /* 0x000000043f047899 */ /* 0x000fe40008011604 */
[----:B------:R-:W-:Y:S02]  /*15f0*/  UIMAD UR8, UR39, 0x300, UR47 ;  /* 0x00000300270878a4 */ /* 0x000fe4000f8e022f */
[----:B------:R-:W-:Y:S01]  /*1600*/  ULOP3.LUT UR4, UR4, 0x3fff, URZ, 0xc0, !UPT ;  /* 0x00003fff04047892 */ /* 0x000fe2000f8ec03f */
[----:B------:R-:W-:Y:S01]  /*1610*/  UMOV UR5, 0xc0000010 ;  /* 0xc000001000057882 */ /* 0x000fe20000000000 */
[----:B------:R-:W-:-:S02]  /*1620*/  UMOV UR7, 0xc0000010 ;  /* 0xc000001000077882 */ /* 0x000fc40000000000 */
[----:B------:R-:W-:-:S03]  /*1630*/  ULOP3.LUT UR11, UR4, 0x10000, URZ, 0xfc, !UPT ;  /* 0x00010000040b7892 */ /* 0x000fc6000f8efc3f */
[----:B------:R-:W-:Y:S01]  /*1640*/  UMOV UR4, UR8 ;  /* 0x0000000800047c82 */ /* 0x000fe20008000000 */
[----:B------:R-:W-:-:S09]  /*1650*/  UIMAD UR6, UR39, 0x180, UR11 ;  /* 0x00000180270678a4 */ /* 0x000fd2000f8e020b */
[----:B------:R-:W-:Y:S01]  /*1660*/  HGMMA.64x192x16.F32.BF16 R24, gdesc[UR4], RZ, !UPT, gsb0 ;  /* 0x02e00000041879f0 */ /* 0x000fe2000c0018ff */
[----:B------:R-:W-:Y:S01]  /*1670*/  UIADD3 UR4, UR8, 0x100, URZ ;  /* 0x0000010008047890 */ /* 0x000fe2000fffe03f */
[----:B------:R-:W-:Y:S01]  /*1680*/  UMOV UR5, 0xc0000010 ;  /* 0xc000001000057882 */ /* 0x000fe20000000000 */
[----:B------:R-:W-:Y:S02]  /*1690*/  WARPGROUP.DEPBAR.LE gsb0, 0x0 ;  /* 0x00008000000079c5 */ /* 0x000fe40000010000 */
[----:B------:R-:W-:Y:S01]  /*16a0*/  WARPGROUP.ARRIVE ;  /* 0x00000000000079c5 */ /* 0x000fe20000000000 */
[----:B------:R-:W-:Y:S04]  /*16b0*/  STL.64 [R1], R24 ;  /* 0x0000001801007387 */ /* 0x000fe80000100a00 */
[----:B------:R-:W-:Y:S10]  /*16c0*/  STL.64 [R1+0x8], R26 ;  /* 0x0000081a01007387 */ /* 0x000ff40000100a00 */
[----:B------:R-:W-:Y:S01]  /*16d0*/  HGMMA.64x192x16.F32.BF16 R120, gdesc[UR4], RZ, !UPT, gsb0 ;  /* 0x02e00000047879f0 */ /* 0x000fe2000c0018ff */
[----:B------:R-:W-:Y:S01]  /*16e0*/  UIADD3 UR4, UR8, 0x200, URZ ;  /* 0x0000020008047890 */ /* 0x000fe2000fffe03f */
[----:B------:R-:W-:Y:S01]  /*16f0*/  STL.64 [R1+0x10], R28 ;  /* 0x0000101c01007387 */ /* 0x000fe20000100a00 */
[----:B------:R-:W-:-:S03]  /*1700*/  UMOV UR5, 0xc0000010 ;  /* 0xc000001000057882 */ /* 0x000fc60000000000 */
[----:B------:R-:W-:Y:S04]  /*1710*/  STL.64 [R1+0x18], R30 ;  /* 0x0000181e01007387 */ /* 0x000fe80000100a00 */
        /* <DEDUP_REMOVED lines=43> */
[----:B------:R2:W-:Y:S01]  /*19d0*/  STL.64 [R1+0x178], R118 ;  /* 0x0001787601007387 */ /* 0x0005e20000100a00 */
[----:B------:R-:W-:-:S02]  /*19e0*/  WARPGROUP.DEPBAR.LE gsb0, 0x0 ;  /* 0x00008000000079c5 */ /* 0x000fc40000010000 */
[----:B--2---:R-:W-:-:S06]  /*19f0*/  WARPGROUP.ARRIVE ;  /* 0x00000000000079c5 */ /* 0x004fcc0000000000 */
[----:B------:R-:W-:Y:S03]  /*1a00*/  HGMMA.64x192x16.F32.BF16 R24, gdesc[UR4], RZ, !UPT, gsb0 ;  /* 0x02e00000041879f0 */ /* 0x000fe6000c0018ff */
[----:B------:R-:W-:Y:S02]  /*1a10*/  WARPGROUP.DEPBAR.LE gsb0, 0x0 ;  /* 0x00008000000079c5 */ /* 0x000fe40000010000 */
[----:B------:R-:W-:Y:S05]  /*1a20*/  @!P1 BRA `(.L_x_19) ;  /* 0x0000000c00e49947 */ /* 0x000fea0003800000 */
[----:B------:R-:W-:Y:S01]  /*1a30*/  UIADD3 UR4, UR39, 0x1, URZ ;  /* 0x0000000127047890 */ /* 0x000fe2000fffe03f */
[----:B01----:R-:W-:Y:S01]  /*1a40*/  IMAD.MOV.U32 R0, RZ, RZ, R5 ;  /* 0x000000ffff007224 */ /* 0x003fe200078e0005 */
[----:B------:R-:W-:Y:S02]  /*1a50*/  UMOV UR9, UR39 ;  /* 0x0000002700097c82 */ /* 0x000fe40008000000 */
[----:B------:R-:W-:-:S04]  /*1a60*/  UISETP.NE.AND UP0, UPT, UR4, 0xc, UPT ;  /* 0x0000000c0400788c */ /* 0x000fc8000bf05270 */
[----:B------:R-:W-:Y:S02]  /*1a70*/  USEL UR5, URZ, 0x1, UP0 ;  /* 0x000000013f057887 */ /* 0x000fe40008000000 */
[----:B------:R-:W-:Y:S02]  /*1a80*/  USEL UR8, UR4, URZ, UP0 ;  /* 0x0000003f04087287 */ /* 0x000fe40008000000 */
[----:B------:R-:W-:-:S06]  /*1a90*/  ULOP3.LUT UR5, UR38, UR5, URZ, 0x3c, !UPT ;  /* 0x0000000526057292 */ /* 0x000fcc000f8e3c3f */
[----:B------:R-:W-:-:S07]  /*1aa0*/  IMAD.U32 R3, RZ, RZ, UR5 ;  /* 0x00000005ff037e24 */ /* 0x000fce000f8e00ff */
.L_x_26:
[----:B01----:R-:W-:Y:S05]  /*1ab0*/  @!P0 BRA `(.L_x_20) ;  /* 0x0000000000048947 */ /* 0x003fea0003800000 */
[----:B------:R-:W-:Y:S01]  /*1ac0*/  BPT.TRAP 0x1 ;  /* 0x000000040000795c */ /* 0x000fe20000300000 */
.L_x_20:
[----:B------:R-:W-:Y:S01]  /*1ad0*/  ULEA UR4, UR8, UR45, 0x3 ;  /* 0x0000002d08047291 */ /* 0x000fe2000f8e183f */
[----:B------:R-:W-:-:S08]  /*1ae0*/  SHF.L.U32 R4, R3, 0x1f, RZ ;  /* 0x0000001f03047819 */ /* 0x000fd000000006ff */
[----:B------:R0:W1:Y:S01]  /*1af0*/  SYNCS.PHASECHK.TRANS64.TRYWAIT P1, [UR4], R4 ;  /* 0x00000004ff0075a7 */ /* 0x0000620008020144 */
[----:B------:R-:W-:Y:S05]  /*1b00*/  @!P0 BRA `(.L_x_21) ;  /* 0x0000000000048947 */ /* 0x000fea0003800000 */
[----:B------:R-:W-:Y:S01]  /*1b10*/  BPT.TRAP 0x1 ;  /* 0x000000040000795c */ /* 0x000fe20000300000 */
.L_x_21:
[----:B-1----:R-:W-:Y:S05]  /*1b20*/  @P1 BRA `(.L_x_22) ;  /* 0x0000000000081947 */ /* 0x002fea0003800000 */
[----:B------:R-:W1:Y:S02]  /*1b30*/  SYNCS.PHASECHK.TRANS64.TRYWAIT P1, [UR4], R4 ;  /* 0x00000004ff0075a7 */ /* 0x000e640008020144 */
[----:B-1----:R-:W-:Y:S05]  /*1b40*/  @!P1 BRA `(.L_x_23) ;  /* 0x0000015000d09947 */ /* 0x002fea0003800000 */
.L_x_22:
        /* <DEDUP_REMOVED lines=47> */
[----:B------:R2:W-:Y:S04]  /*1e40*/  STL.64 [R1+0x188], R24 ;  /* 0x0001881801007387 */ /* 0x0005e80000100a00 */
[----:B--2---:R-:W2:Y:S04]  /*1e50*/  LDL.LU.64 R24, [R1] ;  /* 0x0000000001187983 */ /* 0x004ea80000300a00 */
[----:B------:R-:W2:Y:S04]  /*1e60*/  LDL.LU.64 R26, [R1+0x8] ;  /* 0x00000800011a7983 */ /* 0x000ea80000300a00 */
        /* <DEDUP_REMOVED lines=45> */
[----:B------:R-:W2:Y:S01]  /*2140*/  LDL.LU.64 R118, [R1+0x178] ;  /* 0x0001780001767983 */ /* 0x000ea20000300a00 */
[----:B------:R-:W-:-:S02]  /*2150*/  UIMAD UR10, UR8, 0x300, UR47 ;  /* 0x00000300080a78a4 */ /* 0x000fc4000f8e022f */
[----:B------:R-:W-:Y:S01]  /*2160*/  UIMAD UR6, UR8, 0x180, UR11 ;  /* 0x00000180080678a4 */ /* 0x000fe2000f8e020b */
[----:B------:R-:W-:Y:S01]  /*2170*/  UMOV UR5, 0xc0000010 ;  /* 0xc000001000057882 */ /* 0x000fe20000000000 */
[----:B------:R-:W-:-:S03]  /*2180*/  UMOV UR7, 0xc0000010 ;  /* 0xc000001000077882 */ /* 0x000fc60000000000 */
[----:B------:R-:W-:Y:S01]  /*2190*/  UMOV UR4, UR10 ;  /* 0x0000000a00047c82 */ /* 0x000fe20008000000 */
[----:B--2---:R-:W-:-:S06]  /*21a0*/  WARPGROUP.ARRIVE ;  /* 0x00000000000079c5 */ /* 0x004fcc0000000000 */
[----:B------:R-:W-:Y:S03]  /*21b0*/  HGMMA.64x192x16.F32.BF16 R24, gdesc[UR4], R24, gsb0 ;  /* 0x02e00000041879f0 */ /* 0x000fe60008001818 */
[----:B------:R-:W-:Y:S02]  /*21c0*/  WARPGROUP.DEPBAR.LE gsb0, 0x0 ;  /* 0x00008000000079c5 */ /* 0x000fe40000010000 */
[----:B------:R-:W-:Y:S04]  /*21d0*/  STL.64 [R1], R24 ;  /* 0x0000001801007387 */ /* 0x000fe80000100a00 */
        /* <DEDUP_REMOVED lines=47> */
[----:B--2---:R-:W2:Y:S04]  /*24d0*/  LDL.LU.64 R118, [R1+0x300] ;  /* 0x0003000001767983 */ /* 0x004ea80000300a00 */
        /* <DEDUP_REMOVED lines=47> */
[----:B------:R-:W-:Y:S01]  /*27d0*/  UIADD3 UR4, UR10, 0x100, URZ ;  /* 0x000001000a047890 */ /* 0x000fe2000fffe03f */
[----:B------:R-:W-:Y:S01]  /*27e0*/  WARPGROUP.ARRIVE ;  /* 0x00000000000079c5 */ /* 0x000fe20000000000 */
[----:B------:R-:W-:-:S07]  /*27f0*/  UMOV UR5, 0xc0000010 ;  /* 0xc000001000057882 */ /* 0x000fce0000000000 */
[----:B------:R-:W-:Y:S01]  /*2800*/  HGMMA.64x192x16.F32.BF16 R120, gdesc[UR4], R120, gsb0 ;  /* 0x02e00000047879f0 */ /* 0x000fe20008001878 */
[----:B------:R-:W-:Y:S01]  /*2810*/  UIADD3 UR4, UR10, 0x200, URZ ;  /* 0x000002000a047890 */ /* 0x000fe2000fffe03f */
[----:B------:R-:W-:Y:S01]  /*2820*/  UMOV UR5, 0xc0000010 ;  /* 0xc000001000057882 */ /* 0x000fe20000000000 */
[----:B------:R-:W-:Y:S02]  /*2830*/  WARPGROUP.DEPBAR.LE gsb0, 0x0 ;  /* 0x00008000000079c5 */ /* 0x000fe40000010000 */
[----:B--2---:R-:W-:-:S15]  /*2840*/  WARPGROUP.ARRIVE ;  /* 0x00000000000079c5 */ /* 0x004fde0000000000 */
[----:B------:R-:W-:Y:S03]  /*2850*/  HGMMA.64x192x16.F32.BF16 R24, gdesc[UR4], R24, gsb0 ;  /* 0x02e00000041879f0 */ /* 0x000fe60008001818 */
[----:B------:R-:W-:Y:S02]  /*2860*/  WARPGROUP.DEPBAR.LE gsb0, 0x0 ;  /* 0x00008000000079c5 */ /* 0x000fe40000010000 */
[----:B------:R-:W-:Y:S05]  /*2870*/  @!P0 BRA `(.L_x_24) ;  /* 0x0000000000048947 */ /* 0x000fea0003800000 */
[----:B------:R-:W-:Y:S01]  /*2880*/  BPT.TRAP 0x1 ;  /* 0x000000040000795c */ /* 0x000fe20000300000 */
.L_x_24:
[----:B------:R-:W-:Y:S02]  /*2890*/  UISETP.GT.U32.AND UP0, UPT, UR40, 0x1, UPT ;  /* 0x000000012800788c */ /* 0x000fe4000bf04070 */
[----:B------:R-:W-:-:S04]  /*28a0*/  ULEA UR4, UR9, UR45, 0x3 ;  /* 0x0000002d09047291 */ /* 0x000fc8000f8e183f */
[----:B------:R-:W-:Y:S01]  /*28b0*/  UIADD3 UR4, UR4, 0x60, URZ ;  /* 0x0000006004047890 */ /* 0x000fe2000fffe03f */
[----:B------:R-:W-:-:S03]  /*28c0*/  PLOP3.LUT P1, PT, PT, PT, UP0, 0x80, 0x0 ;  /* 0x000000000000781c */ /* 0x000fc60003f2f008 */
[----:B------:R-:W-:-:S09]  /*28d0*/  UPRMT UR4, URZ, 0x654, UR4 ;  /* 0x000006543f047896 */ /* 0x000fd20008000004 */
[----:B------:R-:W-:Y:S01]  /*28e0*/  SYNCS.ARRIVE.TRANS64.RED.A1T0 RZ, [UR4], RZ ;  /* 0x000000ffffff79a7 */ /* 0x000fe20008100404 */
[----:B------:R-:W-:Y:S05]  /*28f0*/  @P1 BRA `(.L_x_25) ;  /* 0x0000000000041947 */ /* 0x000fea0003800000 */
[----:B------:R-:W-:Y:S01]  /*2900*/  BPT.TRAP 0x1 ;  /* 0x000000040000795c */ /* 0x000fe20000300000 */
.L_x_25:
[----:B------:R-:W-:Y:S01]  /*2910*/  UIADD3 UR8, UR8, 0x1, URZ ;  /* 0x0000000108087890 */ /* 0x000fe2000fffe03f */
[C---:B------:R-:W-:Y:S01]  /*2920*/  ISETP.GT.AND P1, PT, R0.reuse, 0x1, PT ;  /* 0x000000010000780c */ /* 0x040fe20003f24270 */
[----:B------:R-:W-:Y:S01]  /*2930*/  UIADD3 UR9, UR9, 0x1, URZ ;  /* 0x0000000109097890 */ /* 0x000fe2000fffe03f */
[----:B------:R-:W-:Y:S01]  /*2940*/  VIADD R0, R0, 0xffffffff ;  /* 0xffffffff00007836 */ /* 0x000fe20000000000 */
[----:B------:R-:W-:Y:S02]  /*2950*/  UISETP.NE.AND UP0, UPT, UR8, 0xc, UPT ;  /* 0x0000000c0800788c */ /* 0x000fe4000bf05270 */
[----:B------:R-:W-:Y:S02]  /*2960*/  UISETP.NE.AND UP1, UPT, UR9, 0xc, UPT ;  /* 0x0000000c0900788c */ /* 0x000fe4000bf25270 */
[----:B------:R-:W-:Y:S02]  /*2970*/  USEL UR4, URZ, 0x1, UP0 ;  /* 0x000000013f047887 */ /* 0x000fe40008000000 */
[----:B------:R-:W-:-:S02]  /*2980*/  USEL UR8, UR8, URZ, UP0 ;  /* 0x0000003f08087287 */ /* 0x000fc40008000000 */
[----:B------:R-:W-:Y:S02]  /*2990*/  USEL UR9, UR9, URZ, UP1 ;  /* 0x0000003f09097287 */ /* 0x000fe40008800000 */
[----:B------:R-:W-:Y:S01]  /*29a0*/  LOP3.LUT R3, R3, UR4, RZ, 0x3c, !PT ;  /* 0x0000000403037c12 */ /* 0x000fe2000f8e3cff */
[----:B------:R-:W-:Y:S09]  /*29b0*/  @P1 BRA `(.L_x_26) ;  /* 0xfffffff0003c1947 */ /* 0x000ff2000383ffff */
.L_x_19:
[----:B01----:R-:W0:Y:S02]  /*29c0*/  LDC R0, c[0x0][0x28c] ;  /* 0x0000a300ff007b82 */ /* 0x003e240000000800 */
[----:B0-----:R-:W-:-:S13]  /*29d0*/  ISETP.GE.AND P1, PT, R0, 0x1, PT ;  /* 0x000000010000780c */ /* 0x001fda0003f26270 */
[----:B------:R-:W-:Y:S05]  /*29e0*/  @!P1 BRA `(.L_x_27) ;  /* 0x0000000000389947 */ /* 0x000fea0003800000 */
[----:B------:R-:W-:Y:S05]  /*29f0*/  @!P0 BRA `(.L_x_28) ;  /* 0x0000000000048947 */ /* 0x000fea0003800000 */
[----:B------:R-:W-:Y:S01]  /*2a00*/  BPT.TRAP 0x1 ;  /* 0x000000040000795c */ /* 0x000fe20000300000 */
.L_x_28:
[----:B------:R-:W-:Y:S01]  /*2a10*/  VIADD R0, R5, UR39 ;  /* 0x0000002705007c36 */ /* 0x000fe20008000000 */
[----:B------:R-:W-:-:S03]  /*2a20*/  UISETP.GT.U32.AND UP0, UPT, UR40, 0x1, UPT ;  /* 0x000000012800788c */ /* 0x000fc6000bf04070 */
[----:B------:R-:W-:-:S03]  /*2a30*/  IMAD.WIDE.U32 R4, R0, -0x55555555, RZ ;  /* 0xaaaaaaab00047825 */ /* 0x000fc600078e00ff */
[----:B------:R-:W-:Y:S02]  /*2a40*/  PLOP3.LUT P0, PT, PT, PT, UP0, 0x80, 0x0 ;  /* 0x000000000000781c */ /* 0x000fe40003f0f008 */
[----:B------:R-:W-:-:S05]  /*2a50*/  SHF.R.U32.HI R4, RZ, 0x3, R5 ;  /* 0x00000003ff047819 */ /* 0x000fca0000011605 */
[----:B------:R-:W-:-:S05]  /*2a60*/  IMAD R0, R4, -0xc, R0 ;  /* 0xfffffff404007824 */ /* 0x000fca00078e0200 */
[----:B------:R-:W-:-:S05]  /*2a70*/  LEA R0, R0, UR45, 0x3 ;  /* 0x0000002d00007c11 */ /* 0x000fca000f8e18ff */
[----:B------:R-:W-:-:S05]  /*2a80*/  VIADD R0, R0, 0x60 ;  /* 0x0000006000007836 */ /* 0x000fca0000000000 */
[----:B------:R-:W-:-:S04]  /*2a90*/  PRMT R0, RZ, 0x654, R0 ;  /* 0x00000654ff007816 */ /* 0x000fc80000000000 */
[----:B------:R0:W-:Y:S01]  /*2aa0*/  SYNCS.ARRIVE.TRANS64.RED.A1T0 RZ, [R0+URZ], RZ ;  /* 0x000000ff00ff79a7 */ /* 0x0001e2000810043f */
[----:B------:R-:W-:Y:S05]  /*2ab0*/  @P0 BRA `(.L_x_27) ;  /* 0x0000000000040947 */ /* 0x000fea0003800000 */
[----:B------:R-:W-:Y:S01]  /*2ac0*/  BPT.TRAP 0x1 ;  /* 0x000000040000795c */ /* 0x000fe20000300000 */
.L_x_27:
[----:B------:R-:W1:Y:S01]  /*2ad0*/  S2R R5, SR_TID.X ;  /* 0x0000000000057919 */ /* 0x000e620000002100 */
[----:B------:R-:W-:Y:S02]  /*2ae0*/  UIMAD UR42, UR42, 0xc0, URZ ;  /* 0x000000c02a2a78a4 */ /* 0x000fe4000f8e023f */
[----:B------:R-:W-:Y:S01]  /*2af0*/  USHF.R.S32.HI UR10, URZ, 0x1f, UR43 ;  /* 0x0000001f3f0a7899 */ /* 0x000fe2000801142b */
[----:B0-----:R-:W0:Y:S01]  /*2b00*/  S2R R0, SR_TID.X ;  /* 0x0000000000007919 */ /* 0x001e220000002100 */
[----:B------:R-:W-:Y:S01]  /*2b10*/  ULDC.64 UR8, c[0x0][0x5d0] ;  /* 0x0001740000087ab9 */ /* 0x000fe20000000a00 */
[----:B------:R-:W-:Y:S01]  /*2b20*/  UIMAD.WIDE UR6, UR41, 0x180, URZ ;  /* 0x00000180290678a5 */ /* 0x000fe2000f8e023f */
[----:B------:R-:W-:Y:S01]  /*2b30*/  IMAD.U32 R18, RZ, RZ, UR42 ;  /* 0x0000002aff127e24 */ /* 0x000fe2000f8e00ff */
[----:B------:R-:W-:Y:S02]  /*2b40*/  UIMAD UR4, UR10, UR8, URZ ;  /* 0x000000080a0472a4 */ /* 0x000fe4000f8e023f */
[----:B------:R-:W-:Y:S01]  /*2b50*/  IMAD.U32 R6, RZ, RZ, UR8 ;  /* 0x00000008ff067e24 */ /* 0x000fe2000f8e00ff */
[----:B------:R-:W-:-:S02]  /*2b60*/  UIMAD UR41, UR41, 0x180, URZ ;  /* 0x00000180292978a4 */ /* 0x000fc4000f8e023f */
[----:B------:R-:W-:Y:S01]  /*2b70*/  UIMAD UR4, UR43, UR9, UR4 ;  /* 0x000000092b0472a4 */ /* 0x000fe2000f8e0204 */
[----:B------:R-:W-:Y:S01]  /*2b80*/  ULDC UR8, c[0x0][0x284] ;  /* 0x0000a10000087ab9 */ /* 0x000fe20000000800 */
[----:B------:R-:W-:Y:S02]  /*2b90*/  UIADD3 UR39, UR44, UR39, URZ ;  /* 0x000000272c277290 */ /* 0x000fe4000fffe03f */
[----:B------:R-:W-:Y:S02]  /*2ba0*/  UISETP.GE.U32.AND UP2, UPT, UR44, 0xc, UPT ;  /* 0x0000000c2c00788c */ /* 0x000fe4000bf46070 */
[----:B------:R-:W-:-:S04]  /*2bb0*/  UISETP.GT.U32.AND UP1, UPT, UR39, 0xb, UPT ;  /* 0x0000000b2700788c */ /* 0x000fc8000bf24070 */
[----:B------:R-:W-:Y:S01]  /*2bc0*/  UISETP.LT.U32.AND UP1, UPT, UR44, 0xc, UP1 ;  /* 0x0000000c2c00788c */ /* 0x000fe20008f21070 */
[C---:B-1----:R-:W-:Y:S01]  /*2bd0*/  IMAD.SHL.U32 R19, R5.reuse, 0x2, RZ ;  /* 0x0000000205137824 */ /* 0x042fe200078e00ff */
[----:B------:R-:W-:Y:S02]  /*2be0*/  LOP3.LUT R4, R5, 0x60, RZ, 0xc0, !PT ;  /* 0x0000006005047812 */ /* 0x000fe400078ec0ff */
[----:B0-----:R-:W-:Y:S02]  /*2bf0*/  SHF.R.U32.HI R3, RZ, 0x7, R0 ;  /* 0x00000007ff037819 */ /* 0x001fe40000011600 */
[----:B------:R-:W-:Y:S02]  /*2c00*/  LOP3.LUT R18, R18, 0x6, R19, 0xf8, !PT ;  /* 0x0000000612127812 */ /* 0x000fe400078ef813 */
[----:B------:R-:W-:Y:S02]  /*2c10*/  LOP3.LUT R3, R3, 0x1, RZ, 0xc0, !PT ;  /* 0x0000000103037812 */ /* 0x000fe400078ec0ff */
[----:B------:R-:W-:-:S02]  /*2c20*/  SHF.R.U32.HI R0, RZ, 0x2, R5 ;  /* 0x00000002ff007819 */ /* 0x000fc40000011605 */
[----:B------:R-:W-:Y:S01]  /*2c30*/  SHF.R.S32.HI R19, RZ, 0x1f, R18 ;  /* 0x0000001fff137819 */ /* 0x000fe20000011412 */
[----:B---3--:R-:W-:Y:S01]  /*2c40*/  IMAD.SHL.U32 R17, R3, 0x40, RZ ;  /* 0x0000004003117824 */ /* 0x008fe200078e00ff */
[----:B------:R-:W-:Y:S02]  /*2c50*/  LOP3.LUT R0, R0, 0x7, RZ, 0xc0, !PT ;  /* 0x0000000700007812 */ /* 0x000fe400078ec0ff */
[----:B------:R-:W-:Y:S01]  /*2c60*/  SHF.R.U32.HI R4, RZ, 0x1, R4 ;  /* 0x00000001ff047819 */ /* 0x000fe20000011604 */
[----:B------:R-:W-:Y:S01]  /*2c70*/  IMAD.WIDE.U32 R6, R6, UR43, R18 ;  /* 0x0000002b06067c25 */ /* 0x000fe2000f8e0012 */
[--C-:B------:R-:W-:Y:S02]  /*2c80*/  LOP3.LUT R17, R17, 0x40, R0.reuse, 0xe2, !PT ;  /* 0x0000004011117812 */ /* 0x100fe400078ee200 */
[----:B------:R-:W-:Y:S01]  /*2c90*/  IADD3 R0, RZ, -R4, -R0 ;  /* 0x80000004ff007210 */ /* 0x000fe20007ffe800 */
[----:B------:R-:W-:Y:S01]  /*2ca0*/  VIADD R7, R7, UR4 ;  /* 0x0000000407077c36 */ /* 0x000fe20008000000 */
[----:B------:R-:W-:Y:S01]  /*2cb0*/  ULDC UR4, c[0x0][0x288] ;  /* 0x0000a20000047ab9 */ /* 0x000fe20000000800 */
[----:B------:R-:W-:Y:S01]  /*2cc0*/  LOP3.LUT R17, R17, UR6, R4, 0xfe, !PT ;  /* 0x0000000611117c12 */ /* 0x000fe2000f8efe04 */
[----:B------:R-:W-:Y:S01]  /*2cd0*/  UISETP.GE.AND UP0, UPT, UR42, UR4, UPT ;  /* 0x000000042a00728c */ /* 0x000fe2000bf06270 */
[----:B------:R-:W-:-:S02]  /*2ce0*/  IMAD R0, R3, -0x40, R0 ;  /* 0xffffffc003007824 */ /* 0x000fc400078e0200 */
[----:B------:R-:W-:Y:S01]  /*2cf0*/  IMAD.U32 R3, RZ, RZ, UR8 ;  /* 0x00000008ff037e24 */ /* 0x000fe2000f8e00ff */
[----:B------:R-:W-:Y:S01]  /*2d00*/  UISETP.GE.OR UP0, UPT, UR41, UR8, UP0 ;  /* 0x000000082900728c */ /* 0x000fe20008706670 */
[----:B------:R-:W-:Y:S01]  /*2d10*/  IMAD.MOV.U32 R4, RZ, RZ, -0x2 ;  /* 0xfffffffeff047424 */ /* 0x000fe200078e00ff */
[----:B------:R-:W-:Y:S02]  /*2d20*/  USEL UR8, URZ, 0x1, !UP1 ;  /* 0x000000013f087887 */ /* 0x000fe4000c800000 */
[----:B------:R-:W-:Y:S01]  /*2d30*/  IADD3 R3, R3, -UR41, R0 ;  /* 0x8000002903037c10 */ /* 0x000fe2000fffe000 */
[----:B------:R-:W-:Y:S01]  /*2d40*/  UMOV UR41, 0xffffffff ;  /* 0xffffffff00297882 */ /* 0x000fe20000000000 */
[----:B------:R-:W-:Y:S01]  /*2d50*/  LOP3.LUT R0, R5, 0x3, RZ, 0xc0, !PT ;  /* 0x0000000305007812 */ /* 0x000fe200078ec0ff */
[----:B------:R-:W-:Y:S01]  /*2d60*/  ULOP3.LUT UR38, UR38, UR8, URZ, 0x3c, !UPT ;  /* 0x0000000826267292 */ /* 0x000fe2000f8e3c3f */
[----:B------:R-:W-:-:S03]  /*2d70*/  PLOP3.LUT P0, PT, PT, PT, UP0, 0x80, 0x0 ;  /* 0x000000000000781c */ /* 0x000fc60003f0f008 */
[----:B------:R-:W-:Y:S01]  /*2d80*/  IMAD R0, R0, R4, UR4 ;  /* 0x0000000400007e24 */ /* 0x000fe2000f8e0204 */
[----:B------:R-:W-:-:S03]  /*2d90*/  UIMAD.WIDE.U32 UR4, UR39, -0x55555555, URZ ;  /* 0xaaaaaaab270478a5 */ /* 0x000fc6000f8e003f */
[----:B------:R-:W-:Y:S01]  /*2da0*/  VIADD R0, R0, -UR42 ;  /* 0x8000002a00007c36 */ /* 0x000fe20008000000 */
[----:B------:R-:W-:-:S04]  /*2db0*/  USHF.R.U32.HI UR4, URZ, 0x3, UR5 ;  /* 0x000000033f047899 */ /* 0x000fc80008011605 */
[----:B------:R-:W-:Y:S02]  /*2dc0*/  UIMAD UR39, UR4, -0xc, UR39 ;  /* 0xfffffff4042778a4 */ /* 0x000fe4000f8e0227 */
[----:B------:R-:W-:Y:S01]  /*2dd0*/  @UP2 ULOP3.LUT UR38, UR38, 0x1, UR4, 0x78, !UPT ;  /* 0x0000000126262892 */ /* 0x000fe2000f8e7804 */
[----:B------:R-:W-:Y:S11]  /*2de0*/  @P0 BRA `(.L_x_29) ;  /* 0x0000011c00140947 */ /* 0x000ff60003800000 */
[----:B-----5:R-:W-:Y:S01]  /*2df0*/  FSETP.NEU.AND P0, PT, R16, RZ, PT ;  /* 0x000000ff1000720b */ /* 0x020fe20003f0d000 */
[----:B------:R-:W-:Y:S01]  /*2e00*/  ULDC.64 UR8, c[0x0][0x5c8] ;  /* 0x0001720000087ab9 */ /* 0x000fe20000000a00 */
[----:B------:R-:W-:Y:S01]  /*2e10*/  ISETP.GT.AND P1, PT, R3, RZ, PT ;  /* 0x000000ff0300720c */ /* 0x000fe20003f24270 */
[----:B------:R-:W-:Y:S01]  /*2e20*/  UIMAD UR4, UR7, UR8, URZ ;  /* 0x00000008070472a4 */ /* 0x000fe2000f8e023f */
[----:B------:R-:W-:Y:S01]  /*2e30*/  IMAD.U32 R10, RZ, RZ, UR9 ;  /* 0x00000009ff0a7e24 */ /* 0x000fe2000f8e00ff */
[----:B------:R-:W-:Y:S01]  /*2e40*/  BSSY B0, `(.L_x_29) ;  /* 0x00011bf000007945 */ /* 0x000fe20003800000 */
[----:B------:R-:W-:Y:S01]  /*2e50*/  IMAD.WIDE.U32 R6, R17, UR8, R6 ;  /* 0x0000000811067c25 */ /* 0x000fe2000f8e0006 */
[----:B------:R-:W-:-:S03]  /*2e60*/  ISETP.GT.AND P2, PT, R0, RZ, P1 ;  /* 0x000000ff0000720c */ /* 0x000fc60000f44270 */
[----:B------:R-:W-:-:S04]  /*2e70*/  IMAD R10, R17, R10, UR4 ;  /* 0x00000004110a7e24 */ /* 0x000fc8000f8e020a */
[----:B------:R-:W-:Y:S01]  /*2e80*/  IMAD.IADD R10, R7, 0x1, R10 ;  /* 0x00000001070a7824 */ /* 0x000fe200078e020a */
[----:B------:R-:W-:Y:S06]  /*2e90*/  @!P0 BRA `(.L_x_30) ;  /* 0x000000c400548947 */ /* 0x000fec0003800000 */
[----:B------:R-:W0:Y:S01]  /*2ea0*/  LDC.64 R22, c[0x0][0x5b8] ;  /* 0x00016e00ff167b82 */ /* 0x000e220000000a00 */
[----:B------:R-:W2:Y:S01]  /*2eb0*/  LDL.LU R11, [R1] ;  /* 0x00000000010b7983 */ /* 0x000ea20000300800 */
[----:B------:R-:W-:-:S06]  /*2ec0*/  ULDC.64 UR4, c[0x0][0x5c0] ;  /* 0x0001700000047ab9 */ /* 0x000fcc0000000a00 */
[----:B------:R-:W1:Y:S08]  /*2ed0*/  LDC.64 R14, c[0x0][0x5b0] ;  /* 0x00016c00ff0e7b82 */ /* 0x000e700000000a00 */
[----:B------:R-:W3:Y:S01]  /*2ee0*/  LDC.64 R12, c[0x0][0x5a8] ;  /* 0x00016a00ff0c7b82 */ /* 0x000ee20000000a00 */
[C---:B0-----:R-:W-:Y:S02]  /*2ef0*/  IMAD R4, R22.reuse, UR10, RZ ;  /* 0x0000000a16047c24 */ /* 0x041fe4000f8e02ff */
[----:B------:R-:W-:-:S04]  /*2f00*/  IMAD.WIDE.U32 R216, R22, UR43, R18 ;  /* 0x0000002b16d87c25 */ /* 0x000fc8000f8e0012 */
[----:B------:R-:W-:Y:S02]  /*2f10*/  IMAD R23, R23, UR43, R4 ;  /* 0x0000002b17177c24 */ /* 0x000fe4000f8e0204 */
[----:B-1----:R-:W-:Y:S02]  /*2f20*/  IMAD R221, R14, UR7, RZ ;  /* 0x000000070edd7c24 */ /* 0x002fe4000f8e02ff */
[----:B------:R-:W-:Y:S02]  /*2f30*/  IMAD.IADD R21, R217, 0x1, R23 ;  /* 0x00000001d9157824 */ /* 0x000fe400078e0217 */
[----:B------:R-:W-:Y:S02]  /*2f40*/  IMAD.MOV.U32 R20, RZ, RZ, R216 ;  /* 0x000000ffff147224 */ /* 0x000fe400078e00d8 */
[C---:B------:R-:W-:Y:S02]  /*2f50*/  IMAD R221, R17.reuse, R15, R221 ;  /* 0x0000000f11dd7224 */ /* 0x040fe400078e02dd */
[----:B------:R-:W-:-:S04]  /*2f60*/  IMAD.WIDE.U32 R4, R17, R14, R20 ;  /* 0x0000000e11047225 */ /* 0x000fc800078e0014 */
[----:B------:R-:W-:Y:S01]  /*2f70*/  IMAD.IADD R5, R5, 0x1, R221 ;  /* 0x0000000105057824 */ /* 0x000fe200078e02dd */
[----:B---3--:R-:W-:-:S04]  /*2f80*/  LEA R8, P0, R4, R12, 0x1 ;  /* 0x0000000c04087211 */ /* 0x008fc800078008ff */
[----:B------:R-:W-:-:S05]  /*2f90*/  LEA.HI.X R9, R4, R13, R5, 0x1, P0 ;  /* 0x0000000d04097211 */ /* 0x000fca00000f0c05 */
[----:B------:R-:W3:Y:S01]  /*2fa0*/  @P2 LDG.E.LTC128B.U16 R220, desc[UR36][R8.64] ;  /* 0x0000002408dc2981 */ /* 0x000ee2000c1e1520 */
[----:B------:R-:W-:Y:S01]  /*2fb0*/  BSSY B1, `(.L_x_31) ;  /* 0x0000011000017945 */ /* 0x000fe20003800000 */
[----:B---3--:R-:W-:-:S04]  /*2fc0*/  IMAD.U32 R4, R220, 0x10000, RZ ;  /* 0x00010000dc047824 */ /* 0x008fc800078e00ff */
[----:B------:R-:W-:-:S04]  /*2fd0*/  FMUL R4, R4, R16 ;  /* 0x0000001004047220 */ /* 0x000fc80000400000 */
[----:B--2---:R-:W-:Y:S01]  /*2fe0*/  FFMA R7, R11, R2, R4 ;  /* 0x000000020b077223 */ /* 0x004fe20000000004 */
[----:B------:R-:W-:-:S04]  /*2ff0*/  LEA R4, P0, R6, UR4, 0x1 ;  /* 0x0000000406047c11 */ /* 0x000fc8000f8008ff */
[----:B------:R-:W-:Y:S02]  /*3000*/  LEA.HI.X R5, R6, UR5, R10, 0x1, P0 ;  /* 0x0000000506057c11 */ /* 0x000fe400080f0c0a */
[----:B------:R-:W-:-:S05]  /*3010*/  F2FP.BF16.F32.PACK_AB R6, RZ, R7 ;  /* 0x00000007ff06723e */ /* 0x000fca00000010ff */
[----:B------:R0:W-:Y:S02]  /*3020*/  @P2 STG.E.U16 desc[UR36][R4.64], R6 ;  /* 0x0000000604002986 */ /* 0x0001e4000c101524 */
[----:B0-----:R-:W-:-:S04]  /*3030*/  IMAD.WIDE.U32 R6, R17, R14, R18 ;  /* 0x0000000e11067225 */ /* 0x001fc800078e0012 */
[----:B------:R-:W-:Y:S02]  /*3040*/  IMAD.IADD R7, R221, 0x1, R7 ;  /* 0x00000001dd077824 */ /* 0x000fe400078e0207 */
[----:B------:R-:W-:-:S04]  /*3050*/  IMAD.WIDE.U32 R6, R22, UR43, R6 ;  /* 0x0000002b16067c25 */ /* 0x000fc8000f8e0006 */
[----:B------:R-:W-:Y:S01]  /*3060*/  IMAD.IADD R7, R23, 0x1, R7 ;  /* 0x0000000117077824 */ /* 0x000fe200078e0207 */
[----:B------:R-:W-:-:S04]  /*3070*/  LEA R10, P0, R6, R12, 0x1 ;  /* 0x0000000c060a7211 */ /* 0x000fc800078008ff */
[----:B------:R-:W-:Y:S02]  /*3080*/  LEA.HI.X R11, R6, R13, R7, 0x1, P0 ;  /* 0x0000000d060b7211 */ /* 0x000fe400000f0c07 */
[----:B------:R-:W-:-:S13]  /*3090*/  ISETP.GT.AND P0, PT, R0, 0x1, P1 ;  /* 0x000000010000780c */ /* 0x000fda0000f04270 */
[----:B------:R-:W-:Y:S05]  /*30a0*/  @!P0 BRA `(.L_x_32) ;  /* 0x0000000000048947 */ /* 0x000fea0003800000 */
[----:B------:R0:W5:Y:S02]  /*30b0*/  LDG.E.LTC128B.U16 R220, desc[UR36][R10.64+0x2] ;  /* 0x000002240adc7981 */ /* 0x000164000c1e1520 */
.L_x_32:
[----:B------:R-:W-:Y:S05]  /*30c0*/  BSYNC B1 ;  /* 0x0000000000017941 */ /* 0x000fea0003800000 */
.L_x_31:
[----:B------:R-:W2:Y:S01]  /*30d0*/  LDL.LU R7, [R1+0x4] ;  /* 0x0000040001077983 */ /* 0x000ea20000300800 */
[----:B-----5:R-:W-:Y:S01]  /*30e0*/  IMAD.U32 R6, R220, 0x10000, RZ ;  /* 0x00010000dc067824 */ /* 0x020fe200078e00ff */
[C---:B------:R-:W-:Y:S01]  /*30f0*/  SHF.L.U64.HI R219, R14.reuse, 0x3, R15 ;  /* 0x000000030edb7819 */ /* 0x040fe2000001020f */
[----:B------:R-:W-:Y:S01]  /*3100*/  IMAD.SHL.U32 R218, R14, 0x8, RZ ;  /* 0x000000080eda7824 */ /* 0x000fe200078e00ff */
[----:B------:R-:W3:Y:S01]  /*3110*/  LDL.LU R222, [R1+0x8] ;  /* 0x0000080001de7983 */ /* 0x000ee20000300800 */
[----:B------:R-:W-:-:S04]  /*3120*/  FMUL R6, R6, R16 ;  /* 0x0000001006067220 */ /* 0x000fc80000400000 */
[----:B--2---:R-:W-:-:S05]  /*3130*/  FFMA R6, R7, R2, R6 ;  /* 0x0000000207067223 */ /* 0x004fca0000000006 */
[----:B------:R-:W-:-:S05]  /*3140*/  F2FP.BF16.F32.PACK_AB R6, RZ, R6 ;  /* 0x00000006ff06723e */ /* 0x000fca00000010ff */
[----:B------:R1:W-:Y:S01]  /*3150*/  @P0 STG.E.U16 desc[UR36][R4.64+0x2], R6 ;  /* 0x0000020604000986 */ /* 0x0003e2000c101524 */
[----:B------:R-:W-:-:S04]  /*3160*/  ISETP.GT.AND P0, PT, R3, 0x8, PT ;  /* 0x000000080300780c */ /* 0x000fc80003f04270 */
[----:B------:R-:W-:Y:S01]  /*3170*/  ISETP.GT.AND P2, PT, R0, RZ, P0 ;  /* 0x000000ff0000720c */ /* 0x000fe20000744270 */
[----:B-1----:R-:W-:-:S04]  /*3180*/  IMAD.WIDE.U32 R6, R17, R14, R218 ;  /* 0x0000000e11067225 */ /* 0x002fc800078e00da */
[----:B------:R-:W-:Y:S01]  /*3190*/  IMAD.IADD R221, R221, 0x1, R7 ;  /* 0x00000001dddd7824 */ /* 0x000fe200078e0207 */
[----:B------:R-:W-:-:S05]  /*31a0*/  IADD3 R7, P3, R216, R6, RZ ;  /* 0x00000006d8077210 */ /* 0x000fca0007f7e0ff */
[----:B------:R-:W-:Y:S01]  /*31b0*/  IMAD.X R9, R221, 0x1, R21, P3 ;  /* 0x00000001dd097824 */ /* 0x000fe200018e0615 */
[----:B------:R-:W-:-:S04]  /*31c0*/  LEA R8, P3, R7, R12, 0x1 ;  /* 0x0000000c07087211 */ /* 0x000fc800078608ff */
[----:B------:R-:W-:-:S05]  /*31d0*/  LEA.HI.X R9, R7, R13, R9, 0x1, P3 ;  /* 0x0000000d07097211 */ /* 0x000fca00018f0c09 */
[----:B------:R1:W2:Y:S01]  /*31e0*/  @P2 LDG.E.LTC128B.U16 R220, desc[UR36][R8.64] ;  /* 0x0000002408dc2981 */ /* 0x0002a2000c1e1520 */
[----:B------:R-:W-:Y:S01]  /*31f0*/  IADD3 R6, P3, R18, R6, RZ ;  /* 0x0000000612067210 */ /* 0x000fe20007f7e0ff */
[----:B------:R-:W-:Y:S01]  /*3200*/  IMAD.U32 R223, RZ, RZ, UR8 ;  /* 0x00000008ffdf7e24 */ /* 0x000fe2000f8e00ff */
[----:B------:R-:W-:Y:S01]  /*3210*/  ISETP.GT.AND P4, PT, R0, 0x1, P0 ;  /* 0x000000010000780c */ /* 0x000fe20000784270 */
[----:B------:R-:W-:Y:S02]  /*3220*/  BSSY B1, `(.L_x_33) ;  /* 0x0000014000017945 */ /* 0x000fe40003800000 */
[----:B------:R-:W-:Y:S02]  /*3230*/  IMAD.X R7, R19, 0x1, R221, P3 ;  /* 0x0000000113077824 */ /* 0x000fe400018e06dd */
[----:B------:R-:W-:Y:S02]  /*3240*/  IMAD.SHL.U32 R223, R223, 0x10, RZ ;  /* 0x00000010dfdf7824 */ /* 0x000fe400078e00ff */
[----:B------:R-:W-:-:S04]  /*3250*/  IMAD.WIDE.U32 R6, R22, UR43, R6 ;  /* 0x0000002b16067c25 */ /* 0x000fc8000f8e0006 */
[----:B------:R-:W-:Y:S01]  /*3260*/  IMAD.IADD R7, R23, 0x1, R7 ;  /* 0x0000000117077824 */ /* 0x000fe200078e0207 */
[----:B-1----:R-:W-:-:S04]  /*3270*/  LEA R8, P3, R6, R12, 0x1 ;  /* 0x0000000c06087211 */ /* 0x002fc800078608ff */
[----:B------:R-:W-:Y:S01]  /*3280*/  LEA.HI.X R9, R6, R13, R7, 0x1, P3 ;  /* 0x0000000d06097211 */ /* 0x000fe200018f0c07 */
[----:B------:R-:W-:Y:S02]  /*3290*/  IMAD.U32 R6, RZ, RZ, UR8 ;  /* 0x00000008ff067e24 */ /* 0x000fe4000f8e00ff */
[----:B--2---:R-:W-:-:S04]  /*32a0*/  IMAD.U32 R7, R220, 0x10000, RZ ;  /* 0x00010000dc077824 */ /* 0x004fc800078e00ff */
[----:B------:R-:W-:-:S04]  /*32b0*/  FMUL R7, R7, R16 ;  /* 0x0000001007077220 */ /* 0x000fc80000400000 */
[----:B---3--:R-:W-:Y:S01]  /*32c0*/  FFMA R7, R222, R2, R7 ;  /* 0x00000002de077223 */ /* 0x008fe20000000007 */
[----:B------:R-:W-:-:S04]  /*32d0*/  IMAD.U32 R222, RZ, RZ, UR9 ;  /* 0x00000009ffde7e24 */ /* 0x000fc8000f8e00ff */
[----:B------:R-:W-:Y:S02]  /*32e0*/  F2FP.BF16.F32.PACK_AB R7, RZ, R7 ;  /* 0x00000007ff07723e */ /* 0x000fe400000010ff */
[----:B------:R-:W-:Y:S02]  /*32f0*/  SHF.L.U64.HI R222, R6, 0x4, R222 ;  /* 0x0000000406de7819 */ /* 0x000fe400000102de */
[----:B------:R-:W-:Y:S02]  /*3300*/  IADD3 R6, P3, R223, R4, RZ ;  /* 0x00000004df067210 */ /* 0x000fe40007f7e0ff */
[----:B------:R-:W-:-:S03]  /*3310*/  PRMT R221, R7, 0x7610, R221 ;  /* 0x0000761007dd7816 */ /* 0x000fc600000000dd */
[----:B------:R-:W-:-:S05]  /*3320*/  IMAD.X R7, R222, 0x1, R5, P3 ;  /* 0x00000001de077824 */ /* 0x000fca00018e0605 */
[----:B------:R1:W-:Y:S01]  /*3330*/  @P2 STG.E.U16 desc[UR36][R6.64], R221 ;  /* 0x000000dd06002986 */ /* 0x0003e2000c101524 */
[----:B------:R-:W-:Y:S05]  /*3340*/  @!P4 BRA `(.L_x_34) ;  /* 0x000000000004c947 */ /* 0x000fea0003800000 */
[----:B------:R2:W5:Y:S02]  /*3350*/  LDG.E.LTC128B.U16 R220, desc[UR36][R8.64+0x2] ;  /* 0x0000022408dc7981 */ /* 0x000564000c1e1520 */
.L_x_34:
[----:B------:R-:W-:Y:S05]  /*3360*/  BSYNC B1 ;  /* 0x0000000000017941 */ /* 0x000fea0003800000 */
.L_x_33:
[----:B------:R-:W3:Y:S01]  /*3370*/  LDL.LU R224, [R1+0xc] ;  /* 0x00000c0001e07983 */ /* 0x000ee20000300800 */
[----:B-1---5:R-:W-:Y:S01]  /*3380*/  IMAD.U32 R221, R220, 0x10000, RZ ;  /* 0x00010000dcdd7824 */ /* 0x022fe200078e00ff */
[----:B------:R-:W-:Y:S01]  /*3390*/  ISETP.GT.AND P2, PT, R0, 0x8, P1 ;  /* 0x000000080000780c */ /* 0x000fe20000f44270 */
[----:B------:R-:W-:Y:S02]  /*33a0*/  BSSY B1, `(.L_x_35) ;  /* 0x0000007000017945 */ /* 0x000fe40003800000 */
[----:B------:R-:W-:-:S04]  /*33b0*/  FMUL R221, R221, R16 ;  /* 0x00000010dddd7220 */ /* 0x000fc80000400000 */
[----:B---3--:R-:W-:-:S05]  /*33c0*/  FFMA R221, R224, R2, R221 ;  /* 0x00000002e0dd7223 */ /* 0x008fca00000000dd */
[----:B------:R-:W-:-:S05]  /*33d0*/  F2FP.BF16.F32.PACK_AB R221, RZ, R221 ;  /* 0x000000ddffdd723e */ /* 0x000fca00000010ff */
[----:B------:R1:W-:Y:S01]  /*33e0*/  @P4 STG.E.U16 desc[UR36][R6.64+0x2], R221 ;  /* 0x000002dd06004986 */ /* 0x0003e2000c101524 */
[----:B------:R-:W-:Y:S05]  /*33f0*/  @!P2 BRA `(.L_x_36) ;  /* 0x000000000004a947 */ /* 0x000fea0003800000 */
[----:B------:R3:W5:Y:S02]  /*3400*/  LDG.E.LTC128B.U16 R220, desc[UR36][R10.64+0x10] ;  /* 0x000010240adc7981 */ /* 0x000764000c1e1520 */
.L_x_36:
[----:B------:R-:W-:Y:S05]  /*3410*/  BSYNC B1 ;  /* 0x0000000000017941 */ /* 0x000fea0003800000 */
.L_x_35:
[----:B------:R-:W4:Y:S01]  /*3420*/  LDL.LU R224, [R1+0x10] ;  /* 0x0000100001e07983 */ /* 0x000f220000300800 */
[----:B-1---5:R-:W-:Y:S01]  /*3430*/  IMAD.U32 R221, R220, 0x10000, RZ ;  /* 0x00010000dcdd7824 */ /* 0x022fe200078e00ff */
[----:B------:R-:W-:Y:S01]  /*3440*/  ISETP.GT.AND P3, PT, R0, 0x9, P1 ;  /* 0x000000090000780c */ /* 0x000fe20000f64270 */
[----:B------:R-:W-:Y:S02]  /*3450*/  BSSY B1, `(.L_x_37) ;  /* 0x0000007000017945 */ /* 0x000fe40003800000 */
[----:B------:R-:W-:-:S04]  /*3460*/  FMUL R221, R221, R16 ;  /* 0x00000010dddd7220 */ /* 0x000fc80000400000 */
[----:B----4-:R-:W-:-:S05]  /*3470*/  FFMA R221, R224, R2, R221 ;  /* 0x00000002e0dd7223 */ /* 0x010fca00000000dd */
[----:B------:R-:W-:-:S05]  /*3480*/  F2FP.BF16.F32.PACK_AB R221, RZ, R221 ;  /* 0x000000ddffdd723e */ /* 0x000fca00000010ff */
[----:B------:R1:W-:Y:S01]  /*3490*/  @P2 STG.E.U16 desc[UR36][R4.64+0x10], R221 ;  /* 0x000010dd04002986 */ /* 0x0003e2000c101524 */
[----:B------:R-:W-:Y:S05]  /*34a0*/  @!P3 BRA `(.L_x_38) ;  /* 0x000000000004b947 */ /* 0x000fea0003800000 */
[----:B------:R4:W5:Y:S02]  /*34b0*/  LDG.E.LTC128B.U16 R220, desc[UR36][R10.64+0x12] ;  /* 0x000012240adc7981 */ /* 0x000964000c1e1520 */
.L_x_38:
[----:B------:R-:W-:Y:S05]  /*34c0*/  BSYNC B1 ;  /* 0x0000000000017941 */ /* 0x000fea0003800000 */
.L_x_37:
[----:B------:R-:W2:Y:S01]  /*34d0*/  LDL.LU R224, [R1+0x14] ;  /* 0x0000140001e07983 */ /* 0x000ea20000300800 */
[----:B-1---5:R-:W-:Y:S01]  /*34e0*/  IMAD.U32 R221, R220, 0x10000, RZ ;  /* 0x00010000dcdd7824 */ /* 0x022fe200078e00ff */
[----:B------:R-:W-:Y:S01]  /*34f0*/  ISETP.GT.AND P2, PT, R0, 0x8, P0 ;  /* 0x000000080000780c */ /* 0x000fe20000744270 */
[----:B------:R-:W-:Y:S02]  /*3500*/  BSSY B1, `(.L_x_39) ;  /* 0x0000007000017945 */ /* 0x000fe40003800000 */
[----:B------:R-:W-:-:S04]  /*3510*/  FMUL R221, R221, R16 ;  /* 0x00000010dddd7220 */ /* 0x000fc80000400000 */
[----:B--2---:R-:W-:-:S05]  /*3520*/  FFMA R221, R224, R2, R221 ;  /* 0x00000002e0dd7223 */ /* 0x004fca00000000dd */
[----:B------:R-:W-:-:S05]  /*3530*/  F2FP.BF16.F32.PACK_AB R221, RZ, R221 ;  /* 0x000000ddffdd723e */ /* 0x000fca00000010ff */
[----:B------:R1:W-:Y:S01]  /*3540*/  @P3 STG.E.U16 desc[UR36][R4.64+0x12], R221 ;  /* 0x000012dd04003986 */ /* 0x0003e2000c101524 */
[----:B------:R-:W-:Y:S05]  /*3550*/  @!P2 BRA `(.L_x_40) ;  /* 0x000000000004a947 */ /* 0x000fea0003800000 */
[----:B------:R2:W5:Y:S02]  /*3560*/  LDG.E.LTC128B.U16 R220, desc[UR36][R8.64+0x10] ;  /* 0x0000102408dc7981 */ /* 0x000564000c1e1520 */
.L_x_40:
[----:B------:R-:W-:Y:S05]  /*3570*/  BSYNC B1 ;  /* 0x0000000000017941 */ /* 0x000fea0003800000 */
.L_x_39:
        /* <DEDUP_REMOVED lines=10> */
.L_x_42:
[----:B------:R-:W-:Y:S05]  /*3620*/  BSYNC B1 ;  /* 0x0000000000017941 */ /* 0x000fea0003800000 */
.L_x_41:
        /* <DEDUP_REMOVED lines=10> */
.L_x_44:
[----:B------:R-:W-:Y:S05]  /*36d0*/  BSYNC B1 ;  /* 0x0000000000017941 */ /* 0x000fea0003800000 */
.L_x_43:
        /* <DEDUP_REMOVED lines=10> */
.L_x_46:
[----:B------:R-:W-:Y:S05]  /*3780*/  BSYNC B1 ;  /* 0x0000000000017941 */ /* 0x000fea0003800000 */
.L_x_45:
        /* <DEDUP_REMOVED lines=10> */
.L_x_48:
[----:B------:R-:W-:Y:S05]  /*3830*/  BSYNC B1 ;  /* 0x0000000000017941 */ /* 0x000fea0003800000 */
.L_x_47:
        /* <DEDUP_REMOVED lines=10> */
.L_x_50:
[----:B------:R-:W-:Y:S05]  /*38e0*/  BSYNC B1 ;  /* 0x0000000000017941 */ /* 0x000fea0003800000 */
.L_x_49:
        /* <DEDUP_REMOVED lines=10> */
.L_x_52:
[----:B------:R-:W-:Y:S05]  /*3990*/  BSYNC B1 ;  /* 0x0000000000017941 */ /* 0x000fea0003800000 */
.L_x_51:
        /* <DEDUP_REMOVED lines=10> */
.L_x_54:
[----:B------:R-:W-:Y:S05]  /*3a40*/  BSYNC B1 ;  /* 0x0000000000017941 */ /* 0x000fea0003800000 */
.L_x_53:
        /* <DEDUP_REMOVED lines=10> */
.L_x_56:
[----:B------:R-:W-:Y:S05]  /*3af0*/  BSYNC B1 ;  /* 0x0000000000017941 */ /* 0x000fea0003800000 */
.L_x_55:
        /* <DEDUP_REMOVED lines=10> */
.L_x_58:
[----:B------:R-:W-:Y:S05]  /*3ba0*/  BSYNC B1 ;  /* 0x0000000000017941 */ /* 0x000fea0003800000 */
.L_x_57:
        /* <DEDUP_REMOVED lines=10> */
.L_x_60:
[----:B------:R-:W-:Y:S05]  /*3c50*/  BSYNC B1 ;  /* 0x0000000000017941 */ /* 0x000fea0003800000 */
.L_x_59:
        /* <DEDUP_REMOVED lines=10> */
.L_x_62:
[----:B------:R-:W-:Y:S05]  /*3d00*/  BSYNC B1 ;  /* 0x0000000000017941 */ /* 0x000fea0003800000 */
.L_x_61:
        /* <DEDUP_REMOVED lines=10> */
.L_x_64:
[----:B------:R-:W-:Y:S05]  /*3db0*/  BSYNC B1 ;  /* 0x0000000000017941 */ /* 0x000fea0003800000 */
.L_x_63:
        /* <DEDUP_REMOVED lines=10> */
.L_x_66:
[----:B------:R-:W-:Y:S05]  /*3e60*/  BSYNC B1 ;  /* 0x0000000000017941 */ /* 0x000fea0003800000 */
.L_x_65:
        /* <DEDUP_REMOVED lines=10> */
.L_x_68:
[----:B------:R-:W-:Y:S05]  /*3f10*/  BSYNC B1 ;  /* 0x0000000000017941 */ /* 0x000fea0003800000 */
.L_x_67:
        /* <DEDUP_REMOVED lines=10> */
.L_x_70:
[----:B------:R-:W-:Y:S05]  /*3fc0*/  BSYNC B1 ;  /* 0x0000000000017941 */ /* 0x000fea0003800000 */
.L_x_69:
        /* <DEDUP_REMOVED lines=10> */
.L_x_72:
[----:B------:R-:W-:Y:S05]  /*4070*/  BSYNC B1 ;  /* 0x0000000000017941 */ /* 0x000fea0003800000 */
.L_x_71:
        /* <DEDUP_REMOVED lines=10> */
.L_x_74:
[----:B------:R-:W-:Y:S05]  /*4120*/  BSYNC B1 ;  /* 0x0000000000017941 */ /* 0x000fea0003800000 */
.L_x_73:
        /* <DEDUP_REMOVED lines=10> */
.L_x_76:
[----:B------:R-:W-:Y:S05]  /*41d0*/  BSYNC B1 ;  /* 0x0000000000017941 */ /* 0x000fea0003800000 */
.L_x_75:
        /* <DEDUP_REMOVED lines=10> */
.L_x_78:
[----:B------:R-:W-:Y:S05]  /*4280*/  BSYNC B1 ;  /* 0x0000000000017941 */ /* 0x000fea0003800000 */
.L_x_77:
        /* <DEDUP_REMOVED lines=10> */
.L_x_80:
[----:B------:R-:W-:Y:S05]  /*4330*/  BSYNC B1 ;  /* 0x0000000000017941 */ /* 0x000fea0003800000 */
.L_x_79:
        /* <DEDUP_REMOVED lines=10> */
.L_x_82:
[----:B------:R-:W-:Y:S05]  /*43e0*/  BSYNC B1 ;  /* 0x0000000000017941 */ /* 0x000fea0003800000 */
.L_x_81:
        /* <DEDUP_REMOVED lines=10> */
.L_x_84:
[----:B------:R-:W-:Y:S05]  /*4490*/  BSYNC B1 ;  /* 0x0000000000017941 */ /* 0x000fea0003800000 */
.L_x_83:
        /* <DEDUP_REMOVED lines=10> */
.L_x_86:
[----:B------:R-:W-:Y:S05]  /*4540*/  BSYNC B1 ;  /* 0x0000000000017941 */ /* 0x000fea0003800000 */
.L_x_85:
        /* <DEDUP_REMOVED lines=10> */
.L_x_88:
[----:B------:R-:W-:Y:S05]  /*45f0*/  BSYNC B1 ;  /* 0x0000000000017941 */ /* 0x000fea0003800000 */
.L_x_87:
        /* <DEDUP_REMOVED lines=10> */
.L_x_90:
[----:B------:R-:W-:Y:S05]  /*46a0*/  BSYNC B1 ;  /* 0x0000000000017941 */ /* 0x000fea0003800000 */
.L_x_89:
        /* <DEDUP_REMOVED lines=10> */
.L_x_92:
[----:B------:R-:W-:Y:S05]  /*4750*/  BSYNC B1 ;  /* 0x0000000000017941 */ /* 0x000fea0003800000 */
.L_x_91:
        /* <DEDUP_REMOVED lines=10> */
.L_x_94:
[----:B------:R-:W-:Y:S05]  /*4800*/  BSYNC B1 ;  /* 0x0000000000017941 */ /* 0x000fea0003800000 */
.L_x_93:
        /* <DEDUP_REMOVED lines=10> */
.L_x_96:
[----:B------:R-:W-:Y:S05]  /*48b0*/  BSYNC B1 ;  /* 0x0000000000017941 */ /* 0x000fea0003800000 */
.L_x_95:
        /* <DEDUP_REMOVED lines=10> */
.L_x_98:
[----:B------:R-:W-:Y:S05]  /*4960*/  BSYNC B1 ;  /* 0x0000000000017941 */ /* 0x000fea0003800000 */
.L_x_97:
        /* <DEDUP_REMOVED lines=10> */
.L_x_100:
[----:B------:R-:W-:Y:S05]  /*4a10*/  BSYNC B1 ;  /* 0x0000000000017941 */ /* 0x000fea0003800000 */
.L_x_99:
        /* <DEDUP_REMOVED lines=10> */
.L_x_102:
[----:B------:R-:W-:Y:S05]  /*4ac0*/  BSYNC B1 ;  /* 0x0000000000017941 */ /* 0x000fea0003800000 */
.L_x_101:
        /* <DEDUP_REMOVED lines=10> */
.L_x_104:
[----:B------:R-:W-:Y:S05]  /*4b70*/  BSYNC B1 ;  /* 0x0000000000017941 */ /* 0x000fea0003800000 */
.L_x_103:
        /* <DEDUP_REMOVED lines=10> */
.L_x_106:
[----:B------:R-:W-:Y:S05]  /*4c20*/  BSYNC B1 ;  /* 0x0000000000017941 */ /* 0x000fea0003800000 */
.L_x_105:
        /* <DEDUP_REMOVED lines=10> */
.L_x_108:
[----:B------:R-:W-:Y:S05]  /*4cd0*/  BSYNC B1 ;  /* 0x0000000000017941 */ /* 0x000fea0003800000 */
.L_x_107:
        /* <DEDUP_REMOVED lines=10> */
.L_x_110:
[----:B------:R-:W-:Y:S05]  /*4d80*/  BSYNC B1 ;  /* 0x0000000000017941 */ /* 0x000fea0003800000 */
.L_x_109:
        /* <DEDUP_REMOVED lines=10> */
.L_x_112:
[----:B------:R-:W-:Y:S05]  /*4e30*/  BSYNC B1 ;  /* 0x0000000000017941 */ /* 0x000fea0003800000 */
.L_x_111:
        /* <DEDUP_REMOVED lines=10> */
.L_x_114:
[----:B------:R-:W-:Y:S05]  /*4ee0*/  BSYNC B1 ;  /* 0x0000000000017941 */ /* 0x000fea0003800000 */
.L_x_113:
        /* <DEDUP_REMOVED lines=10> */
.L_x_116:
[----:B------:R-:W-:Y:S05]  /*4f90*/  BSYNC B1 ;  /* 0x0000000000017941 */ /* 0x000fea0003800000 */
.L_x_115:
        /* <DEDUP_REMOVED lines=10> */
.L_x_118:
[----:B------:R-:W-:Y:S05]  /*5040*/  BSYNC B1 ;  /* 0x0000000000017941 */ /* 0x000fea0003800000 */
.L_x_117:
        /* <DEDUP_REMOVED lines=10> */
.L_x_120:
[----:B------:R-:W-:Y:S05]  /*50f0*/  BSYNC B1 ;  /* 0x0000000000017941 */ /* 0x000fea0003800000 */
.L_x_119:
        /* <DEDUP_REMOVED lines=10> */
.L_x_122:
[----:B------:R-:W-:Y:S05]  /*51a0*/  BSYNC B1 ;  /* 0x0000000000017941 */ /* 0x000fea0003800000 */
.L_x_121:
        /* <DEDUP_REMOVED lines=10> */
.L_x_124:
[----:B------:R-:W-:Y:S05]  /*5250*/  BSYNC B1 ;  /* 0x0000000000017941 */ /* 0x000fea0003800000 */
.L_x_123:
        /* <DEDUP_REMOVED lines=10> */
.L_x_126:
[----:B------:R-:W-:Y:S05]  /*5300*/  BSYNC B1 ;  /* 0x0000000000017941 */ /* 0x000fea0003800000 */
.L_x_125:
        /* <DEDUP_REMOVED lines=10> */
.L_x_128:
[----:B------:R-:W-:Y:S05]  /*53b0*/  BSYNC B1 ;  /* 0x0000000000017941 */ /* 0x000fea0003800000 */
.L_x_127:
        /* <DEDUP_REMOVED lines=10> */
.L_x_130:
[----:B------:R-:W-:Y:S05]  /*5460*/  BSYNC B1 ;  /* 0x0000000000017941 */ /* 0x000fea0003800000 */
.L_x_129:
        /* <DEDUP_REMOVED lines=10> */
.L_x_132:
[----:B------:R-:W-:Y:S05]  /*5510*/  BSYNC B1 ;  /* 0x0000000000017941 */ /* 0x000fea0003800000 */
.L_x_131:
        /* <DEDUP_REMOVED lines=10> */
.L_x_134:
[----:B------:R-:W-:Y:S05]  /*55c0*/  BSYNC B1 ;  /* 0x0000000000017941 */ /* 0x000fea0003800000 */
.L_x_133:
        /* <DEDUP_REMOVED lines=10> */
.L_x_136:
[----:B------:R-:W-:Y:S05]  /*5670*/  BSYNC B1 ;  /* 0x0000000000017941 */ /* 0x000fea0003800000 */
.L_x_135:
        /* <DEDUP_REMOVED lines=10> */
.L_x_138:
[----:B------:R-:W-:Y:S05]  /*5720*/  BSYNC B1 ;  /* 0x0000000000017941 */ /* 0x000fea0003800000 */
.L_x_137:
        /* <DEDUP_REMOVED lines=10> */
.L_x_140:
[----:B------:R-:W-:Y:S05]  /*57d0*/  BSYNC B1 ;  /* 0x0000000000017941 */ /* 0x000fea0003800000 */
.L_x_139:
        /* <DEDUP_REMOVED lines=10> */
.L_x_142:
[----:B------:R-:W-:Y:S05]  /*5880*/  BSYNC B1 ;  /* 0x0000000000017941 */ /* 0x000fea0003800000 */
.L_x_141:
        /* <DEDUP_REMOVED lines=10> */
.L_x_144:
[----:B------:R-:W-:Y:S05]  /*5930*/  BSYNC B1 ;  /* 0x0000000000017941 */ /* 0x000fea0003800000 */
.L_x_143:
        /* <DEDUP_REMOVED lines=10> */
.L_x_146:
[----:B------:R-:W-:Y:S05]  /*59e0*/  BSYNC B1 ;  /* 0x0000000000017941 */ /* 0x000fea0003800000 */
.L_x_145:
        /* <DEDUP_REMOVED lines=10> */
.L_x_148:
[----:B------:R-:W-:Y:S05]  /*5a90*/  BSYNC B1 ;  /* 0x0000000000017941 */ /* 0x000fea0003800000 */
.L_x_147:
        /* <DEDUP_REMOVED lines=10> */
.L_x_150:
[----:B------:R-:W-:Y:S05]  /*5b40*/  BSYNC B1 ;  /* 0x0000000000017941 */ /* 0x000fea0003800000 */
.L_x_149:
        /* <DEDUP_REMOVED lines=10> */
.L_x_152:
[----:B------:R-:W-:Y:S05]  /*5bf0*/  BSYNC B1 ;  /* 0x0000000000017941 */ /* 0x000fea0003800000 */
.L_x_151:
        /* <DEDUP_REMOVED lines=10> */
.L_x_154:
[----:B------:R-:W-:Y:S05]  /*5ca0*/  BSYNC B1 ;  /* 0x0000000000017941 */ /* 0x000fea0003800000 */
.L_x_153:
        /* <DEDUP_REMOVED lines=10> */
.L_x_156:
[----:B------:R-:W-:Y:S05]  /*5d50*/  BSYNC B1 ;  /* 0x0000000000017941 */ /* 0x000fea0003800000 */
.L_x_155:
        /* <DEDUP_REMOVED lines=10> */
.L_x_158:
[----:B------:R-:W-:Y:S05]  /*5e00*/  BSYNC B1 ;  /* 0x0000000000017941 */ /* 0x000fea0003800000 */
.L_x_157:
        /* <DEDUP_REMOVED lines=10> */
.L_x_160:
[----:B------:R-:W-:Y:S05]  /*5eb0*/  BSYNC B1 ;  /* 0x0000000000017941 */ /* 0x000fea0003800000 */
.L_x_159:
        /* <DEDUP_REMOVED lines=10> */
.L_x_162:
[----:B------:R-:W-:Y:S05]  /*5f60*/  BSYNC B1 ;  /* 0x0000000000017941 */ /* 0x000fea0003800000 */
.L_x_161:
        /* <DEDUP_REMOVED lines=10> */
.L_x_164:
[----:B------:R-:W-:Y:S05]  /*6010*/  BSYNC B1 ;  /* 0x0000000000017941 */ /* 0x000fea0003800000 */
.L_x_163:
        /* <DEDUP_REMOVED lines=10> */
.L_x_166:
[----:B------:R-:W-:Y:S05]  /*60c0*/  BSYNC B1 ;  /* 0x0000000000017941 */ /* 0x000fea0003800000 */
.L_x_165:
        /* <DEDUP_REMOVED lines=10> */
.L_x_168:
[----:B------:R-:W-:Y:S05]  /*6170*/  BSYNC B1 ;  /* 0x0000000000017941 */ /* 0x000fea0003800000 */
.L_x_167:
        /* <DEDUP_REMOVED lines=10> */
.L_x_170:
[----:B------:R-:W-:Y:S05]  /*6220*/  BSYNC B1 ;  /* 0x0000000000017941 */ /* 0x000fea0003800000 */
.L_x_169:
        /* <DEDUP_REMOVED lines=10> */
.L_x_172:
[----:B------:R-:W-:Y:S05]  /*62d0*/  BSYNC B1 ;  /* 0x0000000000017941 */ /* 0x000fea0003800000 */
.L_x_171:
        /* <DEDUP_REMOVED lines=10> */
.L_x_174:
[----:B------:R-:W-:Y:S05]  /*6380*/  BSYNC B1 ;  /* 0x0000000000017941 */ /* 0x000fea0003800000 */
.L_x_173:
        /* <DEDUP_REMOVED lines=10> */
.L_x_176:
[----:B------:R-:W-:Y:S05]  /*6430*/  BSYNC B1 ;  /* 0x0000000000017941 */ /* 0x000fea0003800000 */
.L_x_175:
        /* <DEDUP_REMOVED lines=10> */
.L_x_178:
[----:B------:R-:W-:Y:S05]  /*64e0*/  BSYNC B1 ;  /* 0x0000000000017941 */ /* 0x000fea0003800000 */
.L_x_177:
        /* <DEDUP_REMOVED lines=10> */
.L_x_180:
[----:B------:R-:W-:Y:S05]  /*6590*/  BSYNC B1 ;  /* 0x0000000000017941 */ /* 0x000fea0003800000 */
.L_x_179:
        /* <DEDUP_REMOVED lines=10> */
.L_x_182:
[----:B------:R-:W-:Y:S05]  /*6640*/  BSYNC B1 ;  /* 0x0000000000017941 */ /* 0x000fea0003800000 */
.L_x_181:
        /* <DEDUP_REMOVED lines=10> */
.L_x_184:
[----:B------:R-:W-:Y:S05]  /*66f0*/  BSYNC B1 ;  /* 0x0000000000017941 */ /* 0x000fea0003800000 */
.L_x_183:
        /* <DEDUP_REMOVED lines=10> */
.L_x_186:
[----:B------:R-:W-:Y:S05]  /*67a0*/  BSYNC B1 ;  /* 0x0000000000017941 */ /* 0x000fea0003800000 */
.L_x_185:
        /* <DEDUP_REMOVED lines=10> */
.L_x_188:
[----:B------:R-:W-:Y:S05]  /*6850*/  BSYNC B1 ;  /* 0x0000000000017941 */ /* 0x000fea0003800000 */
.L_x_187:
        /* <DEDUP_REMOVED lines=10> */
.L_x_190:
[----:B------:R-:W-:Y:S05]  /*6900*/  BSYNC B1 ;  /* 0x0000000000017941 */ /* 0x000fea0003800000 */
.L_x_189:
        /* <DEDUP_REMOVED lines=10> */
.L_x_192:
[----:B------:R-:W-:Y:S05]  /*69b0*/  BSYNC B1 ;  /* 0x0000000000017941 */ /* 0x000fea0003800000 */
.L_x_191:
        /* <DEDUP_REMOVED lines=10> */
.L_x_194:
[----:B------:R-:W-:Y:S05]  /*6a60*/  BSYNC B1 ;  /* 0x0000000000017941 */ /* 0x000fea0003800000 */
.L_x_193:
        /* <DEDUP_REMOVED lines=10> */
.L_x_196:
[----:B------:R-:W-:Y:S05]  /*6b10*/  BSYNC B1 ;  /* 0x0000000000017941 */ /* 0x000fea0003800000 */
.L_x_195:
        /* <DEDUP_REMOVED lines=10> */
.L_x_198:
[----:B------:R-:W-:Y:S05]  /*6bc0*/  BSYNC B1 ;  /* 0x0000000000017941 */ /* 0x000fea0003800000 */
.L_x_197:
        /* <DEDUP_REMOVED lines=10> */
.L_x_200:
[----:B------:R-:W-:Y:S05]  /*6c70*/  BSYNC B1 ;  /* 0x0000000000017941 */ /* 0x000fea0003800000 */
.L_x_199:
        /* <DEDUP_REMOVED lines=10> */
.L_x_202:
[----:B------:R-:W-:Y:S05]  /*6d20*/  BSYNC B1 ;  /* 0x0000000000017941 */ /* 0x000fea0003800000 */
.L_x_201:
        /* <DEDUP_REMOVED lines=10> */
.L_x_204:
[----:B------:R-:W-:Y:S05]  /*6dd0*/  BSYNC B1 ;  /* 0x0000000000017941 */ /* 0x000fea0003800000 */
.L_x_203:
        /* <DEDUP_REMOVED lines=10> */
.L_x_206:
[----:B------:R-:W-:Y:S05]  /*6e80*/  BSYNC B1 ;  /* 0x0000000000017941 */ /* 0x000fea0003800000 */
.L_x_205:
        /* <DEDUP_REMOVED lines=10> */
.L_x_208:
[----:B------:R-:W-:Y:S05]  /*6f30*/  BSYNC B1 ;  /* 0x0000000000017941 */ /* 0x000fea0003800000 */
.L_x_207:
        /* <DEDUP_REMOVED lines=10> */
.L_x_210:
[----:B------:R-:W-:Y:S05]  /*6fe0*/  BSYNC B1 ;  /* 0x0000000000017941 */ /* 0x000fea0003800000 */
.L_x_209:
        /* <DEDUP_REMOVED lines=10> */
.L_x_212:
[----:B------:R-:W-:Y:S05]  /*7090*/  BSYNC B1 ;  /* 0x0000000000017941 */ /* 0x000fea0003800000 */
.L_x_211:
        /* <DEDUP_REMOVED lines=10> */
.L_x_214:
[----:B------:R-:W-:Y:S05]  /*7140*/  BSYNC B1 ;  /* 0x0000000000017941 */ /* 0x000fea0003800000 */
.L_x_213:
[----:B0-234-:R-:W2:Y:S01]  /*7150*/  LDL.LU R10, [R1+0x174] ;  /* 0x00017400010a7983 */ /* 0x01dea20000300800 */
[----:B-----5:R-:W-:Y:S01]  /*7160*/  IMAD.U32 R11, R220, 0x10000, RZ ;  /* 0x00010000dc0b7824 */ /* 0x020fe200078e00ff */
[----:B------:R-:W-:Y:S01]  /*7170*/  ISETP.GT.AND P2, PT, R0, 0xb8, P0 ;  /* 0x000000b80000780c */ /* 0x000fe20000744270 */
[----:B------:R-:W-:Y:S01]  /*7180*/  BSSY B1, `(.L_x_215) ;  /* 0x0000008000017945 */ /* 0x000fe20003800000 */
[----:B------:R-:W-:Y:S01]  /*7190*/  PRMT R224, R220, 0x7610, R224 ;  /* 0x00007610dce07816 */ /* 0x000fe200000000e0 */
[----:B------:R-:W-:-:S04]  /*71a0*/  FMUL R11, R11, R16 ;  /* 0x000000100b0b7220 */ /* 0x000fc80000400000 */
[----:B--2---:R-:W-:-:S05]  /*71b0*/  FFMA R11, R10, R2, R11 ;  /* 0x000000020a0b7223 */ /* 0x004fca000000000b */
[----:B------:R-:W-:-:S05]  /*71c0*/  F2FP.BF16.F32.PACK_AB R11, RZ, R11 ;  /* 0x0000000bff0b723e */ /* 0x000fca00000010ff */
[----:B------:R0:W-:Y:S01]  /*71d0*/  @P1 STG.E.U16 desc[UR36][R4.64+0x172], R11 ;  /* 0x0001720b04001986 */ /* 0x0001e2000c101524 */
[----:B------:R-:W-:Y:S05]  /*71e0*/  @!P2 BRA `(.L_x_216) ;  /* 0x000000000004a947 */ /* 0x000fea0003800000 */
[----:B------:R2:W5:Y:S02]  /*71f0*/  LDG.E.LTC128B.U16 R224, desc[UR36][R8.64+0x170] ;  /* 0x0001702408e07981 */ /* 0x000564000c1e1520 */
.L_x_216:
[----:B------:R-:W-:Y:S05]  /*7200*/  BSYNC B1 ;  /* 0x0000000000017941 */ /* 0x000fea0003800000 */
.L_x_215:
[----:B------:R-:W3:Y:S01]  /*7210*/  LDL.LU R10, [R1+0x178] ;  /* 0x00017800010a7983 */ /* 0x000ee20000300800 */
[----:B0----5:R-:W-:Y:S01]  /*7220*/  IMAD.U32 R11, R224, 0x10000, RZ ;  /* 0x00010000e00b7824 */ /* 0x021fe200078e00ff */
[----:B------:R-:W-:Y:S01]  /*7230*/  ISETP.GT.AND P1, PT, R0, 0xb9, P0 ;  /* 0x000000b90000780c */ /* 0x000fe20000724270 */
[----:B------:R-:W-:Y:S01]  /*7240*/  BSSY B1, `(.L_x_217) ;  /* 0x0000009000017945 */ /* 0x000fe20003800000 */
[----:B------:R-:W-:Y:S01]  /*7250*/  IADD3 R220, P0, R17, 0x80, RZ ;  /* 0x0000008011dc7810 */ /* 0x000fe20007f1e0ff */
[----:B------:R-:W-:-:S04]  /*7260*/  FMUL R11, R11, R16 ;  /* 0x000000100b0b7220 */ /* 0x000fc80000400000 */
[----:B------:R-:W-:Y:S02]  /*7270*/  IMAD.X R225, RZ, RZ, UR7, P0 ;  /* 0x00000007ffe17e24 */ /* 0x000fe400080e06ff */
[----:B---3--:R-:W-:-:S05]  /*7280*/  FFMA R11, R10, R2, R11 ;  /* 0x000000020a0b7223 */ /* 0x008fca000000000b */
[----:B------:R-:W-:-:S05]  /*7290*/  F2FP.BF16.F32.PACK_AB R11, RZ, R11 ;  /* 0x0000000bff0b723e */ /* 0x000fca00000010ff */
[----:B------:R0:W-:Y:S01]  /*72a0*/  @P2 STG.E.U16 desc[UR36][R6.64+0x170], R11 ;  /* 0x0001700b06002986 */ /* 0x0001e2000c101524 */
[----:B------:R-:W-:Y:S05]  /*72b0*/  @!P1 BRA `(.L_x_218) ;  /* 0x0000000000049947 */ /* 0x000fea0003800000 */
[----:B------:R3:W5:Y:S02]  /*72c0*/  LDG.E.LTC128B.U16 R224, desc[UR36][R8.64+0x172] ;  /* 0x0001722408e07981 */ /* 0x000764000c1e1520 */
.L_x_218:
[----:B------:R-:W-:Y:S05]  /*72d0*/  BSYNC B1 ;  /* 0x0000000000017941 */ /* 0x000fea0003800000 */
.L_x_217:
[----:B------:R-:W4:Y:S01]  /*72e0*/  LDL.LU R10, [R1+0x17c] ;  /* 0x00017c00010a7983 */ /* 0x000f220000300800 */
[----:B--23-5:R-:W-:Y:S01]  /*72f0*/  IMAD.U32 R9, R224, 0x10000, RZ ;  /* 0x00010000e0097824 */ /* 0x02cfe200078e00ff */
[----:B------:R-:W-:Y:S01]  /*7300*/  ISETP.GT.AND P0, PT, R3, 0x80, PT ;  /* 0x000000800300780c */ /* 0x000fe20003f04270 */
[----:B------:R-:W-:Y:S02]  /*7310*/  IMAD R225, R225, R14, RZ ;  /* 0x0000000ee1e17224 */ /* 0x000fe400078e02ff */
[----:B0-----:R-:W-:Y:S01]  /*7320*/  FMUL R11, R9, R16 ;  /* 0x00000010090b7220 */ /* 0x001fe20000400000 */
[----:B------:R-:W-:Y:S01]  /*7330*/  IMAD.WIDE.U32 R8, R220, R14, R20 ;  /* 0x0000000edc087225 */ /* 0x000fe200078e0014 */
[----:B------:R-:W-:-:S03]  /*7340*/  ISETP.GT.AND P4, PT, R0, RZ, P0 ;  /* 0x000000ff0000720c */ /* 0x000fc60000784270 */
[----:B------:R-:W-:-:S04]  /*7350*/  IMAD R225, R220, R15, R225 ;  /* 0x0000000fdce17224 */ /* 0x000fc800078e02e1 */
[----:B------:R-:W-:Y:S02]  /*7360*/  IMAD.IADD R9, R9, 0x1, R225 ;  /* 0x0000000109097824 */ /* 0x000fe400078e02e1 */
[----:B----4-:R-:W-:Y:S01]  /*7370*/  FFMA R11, R10, R2, R11 ;  /* 0x000000020a0b7223 */ /* 0x010fe2000000000b */
[----:B------:R-:W-:-:S04]  /*7380*/  LEA R10, P2, R8, R12, 0x1 ;  /* 0x0000000c080a7211 */ /* 0x000fc800078408ff */
[----:B-1----:R-:W-:Y:S02]  /*7390*/  F2FP.BF16.F32.PACK_AB R221, RZ, R11 ;  /* 0x0000000bffdd723e */ /* 0x002fe400000010ff */
[----:B------:R-:W-:Y:S02]  /*73a0*/  LEA.HI.X R11, R8, R13, R9, 0x1, P2 ;  /* 0x0000000d080b7211 */ /* 0x000fe400010f0c09 */
[----:B------:R-:W-:-:S05]  /*73b0*/  PRMT R8, R221, 0x7610, R8 ;  /* 0x00007610dd087816 */ /* 0x000fca0000000008 */
[----:B------:R0:W-:Y:S04]  /*73c0*/  @P1 STG.E.U16 desc[UR36][R6.64+0x172], R8 ;  /* 0x0001720806001986 */ /* 0x0001e8000c101524 */
[----:B------:R1:W2:Y:S01]  /*73d0*/  @P4 LDG.E.LTC128B.U16 R224, desc[UR36][R10.64] ;  /* 0x000000240ae04981 */ /* 0x0002a2000c1e1520 */
[----:B------:R-:W-:Y:S01]  /*73e0*/  IMAD.U32 R221, RZ, RZ, UR8 ;  /* 0x00000008ffdd7e24 */ /* 0x000fe2000f8e00ff */
[----:B------:R-:W-:Y:S01]  /*73f0*/  USHF.L.U64.HI UR4, UR8, 0x8, UR9 ;  /* 0x0000000808047899 */ /* 0x000fe20008010209 */
[----:B------:R-:W-:Y:S01]  /*7400*/  ISETP.GT.AND P2, PT, R0, 0x1, P0 ;  /* 0x000000010000780c */ /* 0x000fe20000744270 */
[----:B------:R-:W-:Y:S01]  /*7410*/  BSSY B1, `(.L_x_219) ;  /* 0x0000010000017945 */ /* 0x000fe20003800000 */
[----:B0-----:R-:W-:Y:S01]  /*7420*/  IMAD.WIDE.U32 R6, R220, R14, R18 ;  /* 0x0000000edc067225 */ /* 0x001fe200078e0012 */
[----:B------:R-:W-:-:S03]  /*7430*/  LEA R8, P1, R221, R4, 0x8 ;  /* 0x00000004dd087211 */ /* 0x000fc600078240ff */
[----:B------:R-:W-:Y:S02]  /*7440*/  IMAD.IADD R7, R225, 0x1, R7 ;  /* 0x00000001e1077824 */ /* 0x000fe400078e0207 */
[----:B-1----:R-:W-:-:S03]  /*7450*/  IMAD.WIDE.U32 R10, R22, UR43, R6 ;  /* 0x0000002b160a7c25 */ /* 0x002fc6000f8e0006 */
[----:B------:R-:W-:Y:S01]  /*7460*/  LEA R6, P3, R10, R12, 0x1 ;  /* 0x0000000c0a067211 */ /* 0x000fe200078608ff */
[----:B--2---:R-:W-:-:S04]  /*7470*/  IMAD.U32 R9, R224, 0x10000, RZ ;  /* 0x00010000e0097824 */ /* 0x004fc800078e00ff */
[----:B------:R-:W-:-:S04]  /*7480*/  FMUL R9, R9, R16 ;  /* 0x0000001009097220 */ /* 0x000fc80000400000 */
[----:B------:R-:W-:Y:S01]  /*7490*/  FFMA R9, R120, R2, R9 ;  /* 0x0000000278097223 */ /* 0x000fe20000000009 */
[----:B------:R-:W-:-:S04]  /*74a0*/  IMAD.IADD R120, R23, 0x1, R11 ;  /* 0x0000000117787824 */ /* 0x000fc800078e020b */
[----:B------:R-:W-:Y:S02]  /*74b0*/  F2FP.BF16.F32.PACK_AB R11, RZ, R9 ;  /* 0x00000009ff0b723e */ /* 0x000fe400000010ff */
[----:B------:R-:W-:Y:S02]  /*74c0*/  IADD3.X R9, R5, UR4, RZ, P1, !PT ;  /* 0x0000000405097c10 */ /* 0x000fe40008ffe4ff */
[----:B------:R-:W-:-:S03]  /*74d0*/  LEA.HI.X R7, R10, R13, R120, 0x1, P3 ;  /* 0x0000000d0a077211 */ /* 0x000fc600018f0c78 */
[----:B------:R0:W-:Y:S01]  /*74e0*/  @P4 STG.E.U16 desc[UR36][R8.64], R11 ;  /* 0x0000000b08004986 */ /* 0x0001e2000c101524 */
[----:B------:R-:W-:Y:S05]  /*74f0*/  @!P2 BRA `(.L_x_220) ;  /* 0x000000000004a947 */ /* 0x000fea0003800000 */
[----:B------:R1:W5:Y:S02]  /*7500*/  LDG.E.LTC128B.U16 R224, desc[UR36][R6.64+0x2] ;  /* 0x0000022406e07981 */ /* 0x000364000c1e1520 */
.L_x_220:
[----:B------:R-:W-:Y:S05]  /*7510*/  BSYNC B1 ;  /* 0x0000000000017941 */ /* 0x000fea0003800000 */
.L_x_219:
[----:B0----5:R-:W-:Y:S01]  /*7520*/  IMAD.U32 R11, R224, 0x10000, RZ ;  /* 0x00010000e00b7824 */ /* 0x021fe200078e00ff */
[----:B------:R-:W-:Y:S01]  /*7530*/  ISETP.GT.AND P1, PT, R3, 0x88, PT ;  /* 0x000000880300780c */ /* 0x000fe20003f24270 */
[----:B------:R-:W-:Y:S01]  /*7540*/  IMAD.WIDE.U32 R220, R220, R14, R218 ;  /* 0x0000000edcdc7225 */ /* 0x000fe200078e00da */
[----:B------:R-:W-:Y:S03]  /*7550*/  BSSY B1, `(.L_x_221) ;  /* 0x000000f000017945 */ /* 0x000fe60003800000 */
[----:B------:R-:W-:Y:S01]  /*7560*/  FMUL R10, R11, R16 ;  /* 0x000000100b0a7220 */ /* 0x000fe20000400000 */
[----:B------:R-:W-:Y:S01]  /*7570*/  ISETP.GT.AND P3, PT, R0, RZ, P1 ;  /* 0x000000ff0000720c */ /* 0x000fe20000f64270 */
[----:B------:R-:W-:Y:S01]  /*7580*/  IMAD.IADD R225, R225, 0x1, R221 ;  /* 0x00000001e1e17824 */ /* 0x000fe200078e02dd */
[----:B------:R-:W-:Y:S01]  /*7590*/  IADD3 R11, P4, R216, R220, RZ ;  /* 0x000000dcd80b7210 */ /* 0x000fe20007f9e0ff */
[----:B------:R-:W-:Y:S01]  /*75a0*/  FFMA R10, R121, R2, R10 ;  /* 0x00000002790a7223 */ /* 0x000fe2000000000a */
[----:B------:R-:W-:-:S03]  /*75b0*/  IADD3 R220, P5, R18, R220, RZ ;  /* 0x000000dc12dc7210 */ /* 0x000fc60007fbe0ff */
[----:B------:R-:W-:Y:S01]  /*75c0*/  IMAD.X R120, R225, 0x1, R21, P4 ;  /* 0x00000001e1787824 */ /* 0x000fe200020e0615 */
[----:B------:R-:W-:Y:S01]  /*75d0*/  F2FP.BF16.F32.PACK_AB R121, RZ, R10 ;  /* 0x0000000aff79723e */ /* 0x000fe200000010ff */
[----:B------:R-:W-:Y:S01]  /*75e0*/  IMAD.X R221, R19, 0x1, R225, P5 ;  /* 0x0000000113dd7824 */ /* 0x000fe200028e06e1 */
[----:B------:R-:W-:-:S03]  /*75f0*/  LEA R10, P4, R11, R12, 0x1 ;  /* 0x0000000c0b0a7211 */ /* 0x000fc600078808ff */
[----:B------:R0:W-:Y:S01]  /*7600*/  @P2 STG.E.U16 desc[UR36][R8.64+0x2], R121 ;  /* 0x0000027908002986 */ /* 0x0001e2000c101524 */
[----:B------:R-:W-:Y:S01]  /*7610*/  LEA.HI.X R11, R11, R13, R120, 0x1, P4 ;  /* 0x0000000d0b0b7211 */ /* 0x000fe200020f0c78 */
[----:B------:R-:W-:Y:S08]  /*7620*/  @!P3 BRA `(.L_x_222) ;  /* 0x000000000004b947 */ /* 0x000ff00003800000 */
[----:B------:R2:W5:Y:S02]  /*7630*/  LDG.E.LTC128B.U16 R224, desc[UR36][R10.64] ;  /* 0x000000240ae07981 */ /* 0x000564000c1e1520 */
.L_x_222:
[----:B------:R-:W-:Y:S05]  /*7640*/  BSYNC B1 ;  /* 0x0000000000017941 */ /* 0x000fea0003800000 */
.L_x_221:
[----:B--2--5:R-:W-:Y:S01]  /*7650*/  IMAD.U32 R11, R224, 0x10000, RZ ;  /* 0x00010000e00b7824 */ /* 0x024fe200078e00ff */
[----:B------:R-:W-:Y:S01]  /*7660*/  IADD3 R120, P2, R8, R223, RZ ;  /* 0x000000df08787210 */ /* 0x000fe20007f5e0ff */
[----:B------:R-:W-:Y:S01]  /*7670*/  IMAD.WIDE.U32 R220, R22, UR43, R220 ;  /* 0x0000002b16dc7c25 */ /* 0x000fe2000f8e00dc */
[----:B------:R-:W-:Y:S03]  /*7680*/  BSSY B1, `(.L_x_223) ;  /* 0x000000c000017945 */ /* 0x000fe60003800000 */
[----:B------:R-:W-:Y:S01]  /*7690*/  FMUL R11, R11, R16 ;  /* 0x000000100b0b7220 */ /* 0x000fe20000400000 */
[----:B0-----:R-:W-:Y:S01]  /*76a0*/  IMAD.IADD R121, R23, 0x1, R221 ;  /* 0x0000000117797824 */ /* 0x001fe200078e02dd */
[----:B------:R-:W-:Y:S02]  /*76b0*/  LEA R10, P4, R220, R12, 0x1 ;  /* 0x0000000cdc0a7211 */ /* 0x000fe400078808ff */
[----:B------:R-:W-:-:S05]  /*76c0*/  FFMA R11, R122, R2, R11 ;  /* 0x000000027a0b7223 */ /* 0x000fca000000000b */
[----:B------:R-:W-:Y:S02]  /*76d0*/  F2FP.BF16.F32.PACK_AB R122, RZ, R11 ;  /* 0x0000000bff7a723e */ /* 0x000fe400000010ff */
[----:B------:R-:W-:Y:S01]  /*76e0*/  LEA.HI.X R11, R220, R13, R121, 0x1, P4 ;  /* 0x0000000ddc0b7211 */ /* 0x000fe200020f0c79 */
[----:B------:R-:W-:Y:S01]  /*76f0*/  IMAD.X R121, R9, 0x1, R222, P2 ;  /* 0x0000000109797824 */ /* 0x000fe200010e06de */
[----:B------:R-:W-:-:S04]  /*7700*/  ISETP.GT.AND P4, PT, R0, 0x1, P1 ;  /* 0x000000010000780c */ /* 0x000fc80000f84270 */
[----:B------:R0:W-:Y:S09]  /*7710*/  @P3 STG.E.U16 desc[UR36][R120.64], R122 ;  /* 0x0000007a78003986 */ /* 0x0001f2000c101524 */
[----:B------:R-:W-:Y:S05]  /*7720*/  @!P4 BRA `(.L_x_224) ;  /* 0x000000000004c947 */ /* 0x000fea0003800000 */
[----:B------:R2:W5:Y:S02]  /*7730*/  LDG.E.LTC128B.U16 R224, desc[UR36][R10.64+0x2] ;  /* 0x000002240ae07981 */ /* 0x000564000c1e1520 */
.L_x_224:
[----:B------:R-:W-:Y:S05]  /*7740*/  BSYNC B1 ;  /* 0x0000000000017941 */ /* 0x000fea0003800000 */
.L_x_223:
[----:B-----5:R-:W-:Y:S01]  /*7750*/  IMAD.U32 R221, R224, 0x10000, RZ ;  /* 0x00010000e0dd7824 */ /* 0x020fe200078e00ff */
[----:B------:R-:W-:Y:S01]  /*7760*/  ISETP.GT.AND P3, PT, R0, 0x8, P0 ;  /* 0x000000080000780c */ /* 0x000fe20000764270 */
[----:B------:R-:W-:Y:S02]  /*7770*/  BSSY B1, `(.L_x_225) ;  /* 0x0000009000017945 */ /* 0x000fe40003800000 */
[----:B0-----:R-:W-:-:S04]  /*7780*/  FMUL R122, R221, R16 ;  /* 0x00000010dd7a7220 */ /* 0x001fc80000400000 */
[----:B------:R-:W-:Y:S01]  /*7790*/  FFMA R123, R123, R2, R122 ;  /* 0x000000027b7b7223 */ /* 0x000fe2000000007a */
[----:B------:R-:W-:-:S04]  /*77a0*/  IADD3 R122, P2, R223, R8, RZ ;  /* 0x00000008df7a7210 */ /* 0x000fc80007f5e0ff */
[----:B------:R-:W-:Y:S01]  /*77b0*/  F2FP.BF16.F32.PACK_AB R220, RZ, R123 ;  /* 0x0000007bffdc723e */ /* 0x000fe200000010ff */
[----:B------:R-:W-:-:S05]  /*77c0*/  IMAD.X R123, R222, 0x1, R9, P2 ;  /* 0x00000001de7b7824 */ /* 0x000fca00010e0609 */
[----:B------:R0:W-:Y:S01]  /*77d0*/  @P4 STG.E.U16 desc[UR36][R122.64+0x2], R220 ;  /* 0x000002dc7a004986 */ /* 0x0001e2000c101524 */
[----:B------:R-:W-:Y:S05]  /*77e0*/  @!P3 BRA `(.L_x_226) ;  /* 0x000000000004b947 */ /* 0x000fea0003800000 */
[----:B------:R3:W5:Y:S02]  /*77f0*/  LDG.E.LTC128B.U16 R224, desc[UR36][R6.64+0x10] ;  /* 0x0000102406e07981 */ /* 0x000764000c1e1520 */
.L_x_226:
[----:B------:R-:W-:Y:S05]  /*7800*/  BSYNC B1 ;  /* 0x0000000000017941 */ /* 0x000fea0003800000 */
.L_x_225:
[----:B-----5:R-:W-:Y:S01]  /*7810*/  IMAD.U32 R221, R224, 0x10000, RZ ;  /* 0x00010000e0dd7824 */ /* 0x020fe200078e00ff */
[----:B------:R-:W-:Y:S01]  /*7820*/  ISETP.GT.AND P2, PT, R0, 0x9, P0 ;  /* 0x000000090000780c */ /* 0x000fe20000744270 */
[----:B0-----:R-:W-:Y:S01]  /*7830*/  @P3 IMAD.MOV.U32 R220, RZ, RZ, R8 ;  /* 0x000000ffffdc3224 */ /* 0x001fe200078e0008 */
[----:B------:R-:W-:Y:S01]  /*7840*/  BSSY B1, `(.L_x_227) ;  /* 0x0000009000017945 */ /* 0x000fe20003800000 */
[----:B------:R-:W-:-:S04]  /*7850*/  FMUL R221, R221, R16 ;  /* 0x00000010dddd7220 */ /* 0x000fc80000400000 */
[----:B------:R-:W-:-:S05]  /*7860*/  FFMA R221, R124, R2, R221 ;  /* 0x000000027cdd7223 */ /* 0x000fca00000000dd */
[----:B------:R-:W-:-:S04]  /*7870*/  F2FP.BF16.F32.PACK_AB R221, RZ, R221 ;  /* 0x000000ddffdd723e */ /* 0x000fc800000010ff */
[----:B------:R-:W-:Y:S01]  /*7880*/  PRMT R124, R221, 0x7610, R124 ;  /* 0x00007610dd7c7816 */ /* 0x000fe2000000007c */
[----:B------:R-:W-:-:S05]  /*7890*/  @P3 IMAD.MOV.U32 R221, RZ, RZ, R9 ;  /* 0x000000ffffdd3224 */ /* 0x000fca00078e0009 */
[----:B------:R0:W-:Y:S01]  /*78a0*/  @P3 STG.E.U16 desc[UR36][R220.64+0x10], R124 ;  /* 0x0000107cdc003986 */ /* 0x0001e2000c101524 */
[----:B------:R-:W-:Y:S05]  /*78b0*/  @!P2 BRA `(.L_x_228) ;  /* 0x000000000004a947 */ /* 0x000fea0003800000 */
[----:B------:R4:W5:Y:S02]  /*78c0*/  LDG.E.LTC128B.U16 R224, desc[UR36][R6.64+0x12] ;  /* 0x0000122406e07981 */ /* 0x000964000c1e1520 */
.L_x_228:
[----:B------:R-:W-:Y:S05]  /*78d0*/  BSYNC B1 ;  /* 0x0000000000017941 */ /* 0x000fea0003800000 */
.L_x_227:
[----:B0----5:R-:W-:Y:S01]  /*78e0*/  IMAD.U32 R221, R224, 0x10000, RZ ;  /* 0x00010000e0dd7824 */ /* 0x021fe200078e00ff */
[----:B------:R-:W-:Y:S01]  /*78f0*/  ISETP.GT.AND P3, PT, R0, 0x8, P1 ;  /* 0x000000080000780c */ /* 0x000fe20000f64270 */
[----:B------:R-:W-:Y:S02]  /*7900*/  BSSY B1, `(.L_x_229) ;  /* 0x0000007000017945 */ /* 0x000fe40003800000 */
[----:B------:R-:W-:-:S04]  /*7910*/  FMUL R124, R221, R16 ;  /* 0x00000010dd7c7220 */ /* 0x000fc80000400000 */
[----:B------:R-:W-:-:S05]  /*7920*/  FFMA R124, R125, R2, R124 ;  /* 0x000000027d7c7223 */ /* 0x000fca000000007c */
[----:B------:R-:W-:-:S05]  /*7930*/  F2FP.BF16.F32.PACK_AB R124, RZ, R124 ;  /* 0x0000007cff7c723e */ /* 0x000fca00000010ff */
[----:B------:R0:W-:Y:S01]  /*7940*/  @P2 STG.E.U16 desc[UR36][R8.64+0x12], R124 ;  /* 0x0000127c08002986 */ /* 0x0001e2000c101524 */
[----:B------:R-:W-:Y:S05]  /*7950*/  @!P3 BRA `(.L_x_230) ;  /* 0x000000000004b947 */ /* 0x000fea0003800000 */
[----:B------:R0:W5:Y:S02]  /*7960*/  LDG.E.LTC128B.U16 R224, desc[UR36][R10.64+0x10] ;  /* 0x000010240ae07981 */ /* 0x000164000c1e1520 */
.L_x_230:
[----:B------:R-:W-:Y:S05]  /*7970*/  BSYNC B1 ;  /* 0x0000000000017941 */ /* 0x000fea0003800000 */
.L_x_229:
[----:B-----5:R-:W-:Y:S01]  /*7980*/  IMAD.U32 R125, R224, 0x10000, RZ ;  /* 0x00010000e07d7824 */ /* 0x020fe200078e00ff */
        /* <DEDUP_REMOVED lines=8> */
.L_x_232:
[----:B------:R-:W-:Y:S05]  /*7a10*/  BSYNC B1 ;  /* 0x0000000000017941 */ /* 0x000fea0003800000 */
.L_x_231:
        /* <DEDUP_REMOVED lines=9> */
.L_x_234:
[----:B------:R-:W-:Y:S05]  /*7ab0*/  BSYNC B1 ;  /* 0x0000000000017941 */ /* 0x000fea0003800000 */
.L_x_233:
        /* <DEDUP_REMOVED lines=12> */
.L_x_236:
[----:B------:R-:W-:Y:S05]  /*7b80*/  BSYNC B1 ;  /* 0x0000000000017941 */ /* 0x000fea0003800000 */
.L_x_235:
        /* <DEDUP_REMOVED lines=9> */
.L_x_238:
[----:B------:R-:W-:Y:S05]  /*7c20*/  BSYNC B1 ;  /* 0x0000000000017941 */ /* 0x000fea0003800000 */
.L_x_237:
        /* <DEDUP_REMOVED lines=9> */
.L_x_240:
[----:B------:R-:W-:Y:S05]  /*7cc0*/  BSYNC B1 ;  /* 0x0000000000017941 */ /* 0x000fea0003800000 */
.L_x_239:
        /* <DEDUP_REMOVED lines=9> */
.L_x_242:
[----:B------:R-:W-:Y:S05]  /*7d60*/  BSYNC B1 ;  /* 0x0000000000017941 */ /* 0x000fea0003800000 */
.L_x_241:
        /* <DEDUP_REMOVED lines=12> */
.L_x_244:
[----:B------:R-:W-:Y:S05]  /*7e30*/  BSYNC B1 ;  /* 0x0000000000017941 */ /* 0x000fea0003800000 */
.L_x_243:
        /* <DEDUP_REMOVED lines=9> */
.L_x_246:
[----:B------:R-:W-:Y:S05]  /*7ed0*/  BSYNC B1 ;  /* 0x0000000000017941 */ /* 0x000fea0003800000 */
.L_x_245:
        /* <DEDUP_REMOVED lines=9> */
.L_x_248:
[----:B------:R-:W-:Y:S05]  /*7f70*/  BSYNC B1 ;  /* 0x0000000000017941 */ /* 0x000fea0003800000 */
.L_x_247:
        /* <DEDUP_REMOVED lines=9> */
.L_x_250:
[----:B------:R-:W-:Y:S05]  /*8010*/  BSYNC B1 ;  /* 0x0000000000017941 */ /* 0x000fea0003800000 */
.L_x_249:
        /* <DEDUP_REMOVED lines=12> */
.L_x_252:
[----:B------:R-:W-:Y:S05]  /*80e0*/  BSYNC B1 ;  /* 0x0000000000017941 */ /* 0x000fea0003800000 */
.L_x_251:
        /* <DEDUP_REMOVED lines=9> */
.L_x_254:
[----:B------:R-:W-:Y:S05]  /*8180*/  BSYNC B1 ;  /* 0x0000000000017941 */ /* 0x000fea0003800000 */
.L_x_253:
        /* <DEDUP_REMOVED lines=9> */
.L_x_256:
[----:B------:R-:W-:Y:S05]  /*8220*/  BSYNC B1 ;  /* 0x0000000000017941 */ /* 0x000fea0003800000 */
.L_x_255:
        /* <DEDUP_REMOVED lines=9> */
.L_x_258:
[----:B------:R-:W-:Y:S05]  /*82c0*/  BSYNC B1 ;  /* 0x0000000000017941 */ /* 0x000fea0003800000 */
.L_x_257:
        /* <DEDUP_REMOVED lines=12> */
.L_x_260:
[----:B------:R-:W-:Y:S05]  /*8390*/  BSYNC B1 ;  /* 0x0000000000017941 */ /* 0x000fea0003800000 */
.L_x_259:
        /* <DEDUP_REMOVED lines=9> */
.L_x_262:
[----:B------:R-:W-:Y:S05]  /*8430*/  BSYNC B1 ;  /* 0x0000000000017941 */ /* 0x000fea0003800000 */
.L_x_261:
        /* <DEDUP_REMOVED lines=9> */
.L_x_264:
[----:B------:R-:W-:Y:S05]  /*84d0*/  BSYNC B1 ;  /* 0x0000000000017941 */ /* 0x000fea0003800000 */
.L_x_263:
        /* <DEDUP_REMOVED lines=9> */
.L_x_266:
[----:B------:R-:W-:Y:S05]  /*8570*/  BSYNC B1 ;  /* 0x0000000000017941 */ /* 0x000fea0003800000 */
.L_x_265:
        /* <DEDUP_REMOVED lines=12> */
.L_x_268:
[----:B------:R-:W-:Y:S05]  /*8640*/  BSYNC B1 ;  /* 0x0000000000017941 */ /* 0x000fea0003800000 */
.L_x_267:
        /* <DEDUP_REMOVED lines=9> */
.L_x_270:
[----:B------:R-:W-:Y:S05]  /*86e0*/  BSYNC B1 ;  /* 0x0000000000017941 */ /* 0x000fea0003800000 */
.L_x_269:
        /* <DEDUP_REMOVED lines=9> */
.L_x_272:
[----:B------:R-:W-:Y:S05]  /*8780*/  BSYNC B1 ;  /* 0x0000000000017941 */ /* 0x000fea0003800000 */
.L_x_271:
        /* <DEDUP_REMOVED lines=9> */
.L_x_274:
[----:B------:R-:W-:Y:S05]  /*8820*/  BSYNC B1 ;  /* 0x0000000000017941 */ /* 0x000fea0003800000 */
.L_x_273:
        /* <DEDUP_REMOVED lines=12> */
.L_x_276:
[----:B------:R-:W-:Y:S05]  /*88f0*/  BSYNC B1 ;  /* 0x0000000000017941 */ /* 0x000fea0003800000 */
.L_x_275:
        /* <DEDUP_REMOVED lines=9> */
.L_x_278:
[----:B------:R-:W-:Y:S05]  /*8990*/  BSYNC B1 ;  /* 0x0000000000017941 */ /* 0x000fea0003800000 */
.L_x_277:
        /* <DEDUP_REMOVED lines=9> */
.L_x_280:
[----:B------:R-:W-:Y:S05]  /*8a30*/  BSYNC B1 ;  /* 0x0000000000017941 */ /* 0x000fea0003800000 */
.L_x_279:
        /* <DEDUP_REMOVED lines=9> */
.L_x_282:
[----:B------:R-:W-:Y:S05]  /*8ad0*/  BSYNC B1 ;  /* 0x0000000000017941 */ /* 0x000fea0003800000 */
.L_x_281:
        /* <DEDUP_REMOVED lines=12> */
.L_x_284:
[----:B------:R-:W-:Y:S05]  /*8ba0*/  BSYNC B1 ;  /* 0x0000000000017941 */ /* 0x000fea0003800000 */
.L_x_283:
        /* <DEDUP_REMOVED lines=9> */
.L_x_286:
[----:B------:R-:W-:Y:S05]  /*8c40*/  BSYNC B1 ;  /* 0x0000000000017941 */ /* 0x000fea0003800000 */
.L_x_285:
        /* <DEDUP_REMOVED lines=9> */
.L_x_288:
[----:B------:R-:W-:Y:S05]  /*8ce0*/  BSYNC B1 ;  /* 0x0000000000017941 */ /* 0x000fea0003800000 */
.L_x_287:
        /* <DEDUP_REMOVED lines=9> */
.L_x_290:
[----:B------:R-:W-:Y:S05]  /*8d80*/  BSYNC B1 ;  /* 0x0000000000017941 */ /* 0x000fea0003800000 */
.L_x_289:
        /* <DEDUP_REMOVED lines=12> */
.L_x_292:
[----:B------:R-:W-:Y:S05]  /*8e50*/  BSYNC B1 ;  /* 0x0000000000017941 */ /* 0x000fea0003800000 */
.L_x_291:
        /* <DEDUP_REMOVED lines=9> */
.L_x_294:
[----:B------:R-:W-:Y:S05]  /*8ef0*/  BSYNC B1 ;  /* 0x0000000000017941 */ /* 0x000fea0003800000 */
.L_x_293:
        /* <DEDUP_REMOVED lines=9> */
.L_x_296:
[----:B------:R-:W-:Y:S05]  /*8f90*/  BSYNC B1 ;  /* 0x0000000000017941 */ /* 0x000fea0003800000 */
.L_x_295:
        /* <DEDUP_REMOVED lines=9> */
.L_x_298:
[----:B------:R-:W-:Y:S05]  /*9030*/  BSYNC B1 ;  /* 0x0000000000017941 */ /* 0x000fea0003800000 */
.L_x_297:
        /* <DEDUP_REMOVED lines=12> */
.L_x_300:
[----:B------:R-:W-:Y:S05]  /*9100*/  BSYNC B1 ;  /* 0x0000000000017941 */ /* 0x000fea0003800000 */
.L_x_299:
        /* <DEDUP_REMOVED lines=9> */
.L_x_302:
[----:B------:R-:W-:Y:S05]  /*91a0*/  BSYNC B1 ;  /* 0x0000000000017941 */ /* 0x000fea0003800000 */
.L_x_301:
        /* <DEDUP_REMOVED lines=9> */
.L_x_304:
[----:B------:R-:W-:Y:S05]  /*9240*/  BSYNC B1 ;  /* 0x0000000000017941 */ /* 0x000fea0003800000 */
.L_x_303:
        /* <DEDUP_REMOVED lines=9> */
.L_x_306:
[----:B------:R-:W-:Y:S05]  /*92e0*/  BSYNC B1 ;  /* 0x0000000000017941 */ /* 0x000fea0003800000 */
.L_x_305:
        /* <DEDUP_REMOVED lines=12> */
.L_x_308:
[----:B------:R-:W-:Y:S05]  /*93b0*/  BSYNC B1 ;  /* 0x0000000000017941 */ /* 0x000fea0003800000 */
.L_x_307:
        /* <DEDUP_REMOVED lines=9> */
.L_x_310:
[----:B------:R-:W-:Y:S05]  /*9450*/  BSYNC B1 ;  /* 0x0000000000017941 */ /* 0x000fea0003800000 */
.L_x_309:
        /* <DEDUP_REMOVED lines=9> */
.L_x_312:
[----:B------:R-:W-:Y:S05]  /*94f0*/  BSYNC B1 ;  /* 0x0000000000017941 */ /* 0x000fea0003800000 */
.L_x_311:
        /* <DEDUP_REMOVED lines=9> */
.L_x_314:
[----:B------:R-:W-:Y:S05]  /*9590*/  BSYNC B1 ;  /* 0x0000000000017941 */ /* 0x000fea0003800000 */
.L_x_313:
        /* <DEDUP_REMOVED lines=12> */
.L_x_316:
[----:B------:R-:W-:Y:S05]  /*9660*/  BSYNC B1 ;  /* 0x0000000000017941 */ /* 0x000fea0003800000 */
.L_x_315:
        /* <DEDUP_REMOVED lines=9> */
.L_x_318:
[----:B------:R-:W-:Y:S05]  /*9700*/  BSYNC B1 ;  /* 0x0000000000017941 */ /* 0x000fea0003800000 */
.L_x_317:
        /* <DEDUP_REMOVED lines=9> */
.L_x_320:
[----:B------:R-:W-:Y:S05]  /*97a0*/  BSYNC B1 ;  /* 0x0000000000017941 */ /* 0x000fea0003800000 */
.L_x_319:
        /* <DEDUP_REMOVED lines=9> */
.L_x_322:
[----:B------:R-:W-:Y:S05]  /*9840*/  BSYNC B1 ;  /* 0x0000000000017941 */ /* 0x000fea0003800000 */
.L_x_321:
        /* <DEDUP_REMOVED lines=12> */
.L_x_324:
[----:B------:R-:W-:Y:S05]  /*9910*/  BSYNC B1 ;  /* 0x0000000000017941 */ /* 0x000fea0003800000 */
.L_x_323:
        /* <DEDUP_REMOVED lines=9> */
.L_x_326:
[----:B------:R-:W-:Y:S05]  /*99b0*/  BSYNC B1 ;  /* 0x0000000000017941 */ /* 0x000fea0003800000 */
.L_x_325:
        /* <DEDUP_REMOVED lines=9> */
.L_x_328:
[----:B------:R-:W-:Y:S05]  /*9a50*/  BSYNC B1 ;  /* 0x0000000000017941 */ /* 0x000fea0003800000 */
.L_x_327:
        /* <DEDUP_REMOVED lines=9> */
.L_x_330:
[----:B------:R-:W-:Y:S05]  /*9af0*/  BSYNC B1 ;  /* 0x0000000000017941 */ /* 0x000fea0003800000 */
.L_x_329:
        /* <DEDUP_REMOVED lines=12> */
.L_x_332:
[----:B------:R-:W-:Y:S05]  /*9bc0*/  BSYNC B1 ;  /* 0x0000000000017941 */ /* 0x000fea0003800000 */
.L_x_331:
        /* <DEDUP_REMOVED lines=9> */
.L_x_334:
[----:B------:R-:W-:Y:S05]  /*9c60*/  BSYNC B1 ;  /* 0x0000000000017941 */ /* 0x000fea0003800000 */
.L_x_333:
        /* <DEDUP_REMOVED lines=9> */
.L_x_336:
[----:B------:R-:W-:Y:S05]  /*9d00*/  BSYNC B1 ;  /* 0x0000000000017941 */ /* 0x000fea0003800000 */
.L_x_335:
        /* <DEDUP_REMOVED lines=9> */
.L_x_338:
[----:B------:R-:W-:Y:S05]  /*9da0*/  BSYNC B1 ;  /* 0x0000000000017941 */ /* 0x000fea0003800000 */
.L_x_337:
        /* <DEDUP_REMOVED lines=12> */
.L_x_340:
[----:B------:R-:W-:Y:S05]  /*9e70*/  BSYNC B1 ;  /* 0x0000000000017941 */ /* 0x000fea0003800000 */
.L_x_339:
        /* <DEDUP_REMOVED lines=9> */
.L_x_342:
[----:B------:R-:W-:Y:S05]  /*9f10*/  BSYNC B1 ;  /* 0x0000000000017941 */ /* 0x000fea0003800000 */
.L_x_341:
        /* <DEDUP_REMOVED lines=9> */
.L_x_344:
[----:B------:R-:W-:Y:S05]  /*9fb0*/  BSYNC B1 ;  /* 0x0000000000017941 */ /* 0x000fea0003800000 */
.L_x_343:
        /* <DEDUP_REMOVED lines=9> */
.L_x_346:
[----:B------:R-:W-:Y:S05]  /*a050*/  BSYNC B1 ;  /* 0x0000000000017941 */ /* 0x000fea0003800000 */
.L_x_345:
        /* <DEDUP_REMOVED lines=12> */
.L_x_348:
[----:B------:R-:W-:Y:S05]  /*a120*/  BSYNC B1 ;  /* 0x0000000000017941 */ /* 0x000fea0003800000 */
.L_x_347:
        /* <DEDUP_REMOVED lines=9> */
.L_x_350:
[----:B------:R-:W-:Y:S05]  /*a1c0*/  BSYNC B1 ;  /* 0x0000000000017941 */ /* 0x000fea0003800000 */
.L_x_349:
        /* <DEDUP_REMOVED lines=9> */
.L_x_352:
[----:B------:R-:W-:Y:S05]  /*a260*/  BSYNC B1 ;  /* 0x0000000000017941 */ /* 0x000fea0003800000 */
.L_x_351:
        /* <DEDUP_REMOVED lines=9> */
.L_x_354:
[----:B------:R-:W-:Y:S05]  /*a300*/  BSYNC B1 ;  /* 0x0000000000017941 */ /* 0x000fea0003800000 */
.L_x_353:
        /* <DEDUP_REMOVED lines=12> */
.L_x_356:
[----:B------:R-:W-:Y:S05]  /*a3d0*/  BSYNC B1 ;  /* 0x0000000000017941 */ /* 0x000fea0003800000 */
.L_x_355:
        /* <DEDUP_REMOVED lines=9> */
.L_x_358:
[----:B------:R-:W-:Y:S05]  /*a470*/  BSYNC B1 ;  /* 0x0000000000017941 */ /* 0x000fea0003800000 */
.L_x_357:
        /* <DEDUP_REMOVED lines=9> */
.L_x_360:
[----:B------:R-:W-:Y:S05]  /*a510*/  BSYNC B1 ;  /* 0x0000000000017941 */ /* 0x000fea0003800000 */
.L_x_359:
        /* <DEDUP_REMOVED lines=9> */
.L_x_362:
[----:B------:R-:W-:Y:S05]  /*a5b0*/  BSYNC B1 ;  /* 0x0000000000017941 */ /* 0x000fea0003800000 */
.L_x_361:
        /* <DEDUP_REMOVED lines=12> */
.L_x_364:
[----:B------:R-:W-:Y:S05]  /*a680*/  BSYNC B1 ;  /* 0x0000000000017941 */ /* 0x000fea0003800000 */
.L_x_363:
        /* <DEDUP_REMOVED lines=9> */
.L_x_366:
[----:B------:R-:W-:Y:S05]  /*a720*/  BSYNC B1 ;  /* 0x0000000000017941 */ /* 0x000fea0003800000 */
.L_x_365:
        /* <DEDUP_REMOVED lines=9> */
.L_x_368:
[----:B------:R-:W-:Y:S05]  /*a7c0*/  BSYNC B1 ;  /* 0x0000000000017941 */ /* 0x000fea0003800000 */
.L_x_367:
        /* <DEDUP_REMOVED lines=9> */
.L_x_370:
[----:B------:R-:W-:Y:S05]  /*a860*/  BSYNC B1 ;  /* 0x0000000000017941 */ /* 0x000fea0003800000 */
.L_x_369:
        /* <DEDUP_REMOVED lines=12> */
.L_x_372:
[----:B------:R-:W-:Y:S05]  /*a930*/  BSYNC B1 ;  /* 0x0000000000017941 */ /* 0x000fea0003800000 */
.L_x_371:
        /* <DEDUP_REMOVED lines=9> */
.L_x_374:
[----:B------:R-:W-:Y:S05]  /*a9d0*/  BSYNC B1 ;  /* 0x0000000000017941 */ /* 0x000fea0003800000 */
.L_x_373:
        /* <DEDUP_REMOVED lines=9> */
.L_x_376:
[----:B------:R-:W-:Y:S05]  /*aa70*/  BSYNC B1 ;  /* 0x0000000000017941 */ /* 0x000fea0003800000 */
.L_x_375:
        /* <DEDUP_REMOVED lines=9> */
.L_x_378:
[----:B------:R-:W-:Y:S05]  /*ab10*/  BSYNC B1 ;  /* 0x0000000000017941 */ /* 0x000fea0003800000 */
.L_x_377:
        /* <DEDUP_REMOVED lines=12> */
.L_x_380:
[----:B------:R-:W-:Y:S05]  /*abe0*/  BSYNC B1 ;  /* 0x0000000000017941 */ /* 0x000fea0003800000 */
.L_x_379:
        /* <DEDUP_REMOVED lines=9> */
.L_x_382:
[----:B------:R-:W-:Y:S05]  /*ac80*/  BSYNC B1 ;  /* 0x0000000000017941 */ /* 0x000fea0003800000 */
.L_x_381:
        /* <DEDUP_REMOVED lines=9> */
.L_x_384:
[----:B------:R-:W-:Y:S05]  /*ad20*/  BSYNC B1 ;  /* 0x0000000000017941 */ /* 0x000fea0003800000 */
.L_x_383:
        /* <DEDUP_REMOVED lines=9> */
.L_x_386:
[----:B------:R-:W-:Y:S05]  /*adc0*/  BSYNC B1 ;  /* 0x0000000000017941 */ /* 0x000fea0003800000 */
.L_x_385:
        /* <DEDUP_REMOVED lines=12> */
.L_x_388:
[----:B------:R-:W-:Y:S05]  /*ae90*/  BSYNC B1 ;  /* 0x0000000000017941 */ /* 0x000fea0003800000 */
.L_x_387:
        /* <DEDUP_REMOVED lines=9> */
.L_x_390:
[----:B------:R-:W-:Y:S05]  /*af30*/  BSYNC B1 ;  /* 0x0000000000017941 */ /* 0x000fea0003800000 */
.L_x_389:
        /* <DEDUP_REMOVED lines=9> */
.L_x_392:
[----:B------:R-:W-:Y:S05]  /*afd0*/  BSYNC B1 ;  /* 0x0000000000017941 */ /* 0x000fea0003800000 */
.L_x_391:
        /* <DEDUP_REMOVED lines=9> */
.L_x_394:
[----:B------:R-:W-:Y:S05]  /*b070*/  BSYNC B1 ;  /* 0x0000000000017941 */ /* 0x000fea0003800000 */
.L_x_393:
        /* <DEDUP_REMOVED lines=12> */
.L_x_396:
[----:B------:R-:W-:Y:S05]  /*b140*/  BSYNC B1 ;  /* 0x0000000000017941 */ /* 0x000fea0003800000 */
.L_x_395:
        /* <DEDUP_REMOVED lines=9> */
.L_x_398:
[----:B------:R-:W-:Y:S05]  /*b1e0*/  BSYNC B1 ;  /* 0x0000000000017941 */ /* 0x000fea0003800000 */
.L_x_397:
        /* <DEDUP_REMOVED lines=9> */
.L_x_400:
[----:B------:R-:W-:Y:S05]  /*b280*/  BSYNC B1 ;  /* 0x0000000000017941 */ /* 0x000fea0003800000 */
.L_x_399:
        /* <DEDUP_REMOVED lines=9> */
.L_x_402:
[----:B------:R-:W-:Y:S05]  /*b320*/  BSYNC B1 ;  /* 0x0000000000017941 */ /* 0x000fea0003800000 */
.L_x_401:
        /* <DEDUP_REMOVED lines=12> */
.L_x_404:
[----:B------:R-:W-:Y:S05]  /*b3f0*/  BSYNC B1 ;  /* 0x0000000000017941 */ /* 0x000fea0003800000 */
.L_x_403:
[----:B01-345:R-:W-:Y:S01]  /*b400*/  IMAD.U32 R7, R224, 0x10000, RZ ;  /* 0x00010000e0077824 */ /* 0x03bfe200078e00ff */
        /* <DEDUP_REMOVED lines=8> */
.L_x_406:
[----:B------:R-:W-:Y:S05]  /*b490*/  BSYNC B1 ;  /* 0x0000000000017941 */ /* 0x000fea0003800000 */
.L_x_405:
[----:B-----5:R-:W-:Y:S01]  /*b4a0*/  IMAD.U32 R7, R224, 0x10000, RZ ;  /* 0x00010000e0077824 */ /* 0x020fe200078e00ff */
[----:B------:R-:W-:Y:S01]  /*b4b0*/  ISETP.GT.AND P1, PT, R0, 0xb9, P1 ;  /* 0x000000b90000780c */ /* 0x000fe20000f24270 */
[----:B------:R-:W-:Y:S01]  /*b4c0*/  BSSY B1, `(.L_x_407) ;  /* 0x0000008000017945 */ /* 0x000fe20003800000 */
[----:B------:R-:W-:Y:S01]  /*b4d0*/  IADD3 R17, P0, R17, 0x100, RZ ;  /* 0x0000010011117810 */ /* 0x000fe20007f1e0ff */
[----:B------:R-:W-:-:S04]  /*b4e0*/  FMUL R7, R7, R16 ;  /* 0x0000001007077220 */ /* 0x000fc80000400000 */
[----:B------:R-:W-:-:S05]  /*b4f0*/  FFMA R7, R214, R2, R7 ;  /* 0x00000002d6077223 */ /* 0x000fca0000000007 */
[----:B------:R-:W-:-:S05]  /*b500*/  F2FP.BF16.F32.PACK_AB R7, RZ, R7 ;  /* 0x00000007ff07723e */ /* 0x000fca00000010ff */
[----:B------:R3:W-:Y:S01]  /*b510*/  @P2 STG.E.U16 desc[UR36][R120.64+0x170], R7 ;  /* 0x0001700778002986 */ /* 0x0007e2000c101524 */
[----:B------:R-:W-:Y:S05]  /*b520*/  @!P1 BRA `(.L_x_408) ;  /* 0x0000000000049947 */ /* 0x000fea0003800000 */
[----:B------:R4:W5:Y:S02]  /*b530*/  LDG.E.LTC128B.U16 R224, desc[UR36][R10.64+0x172] ;  /* 0x000172240ae07981 */ /* 0x000964000c1e1520 */
.L_x_408:
[----:B------:R-:W-:Y:S05]  /*b540*/  BSYNC B1 ;  /* 0x0000000000017941 */ /* 0x000fea0003800000 */
.L_x_407:
[----:B---3-5:R-:W-:Y:S01]  /*b550*/  IMAD.U32 R7, R224, 0x10000, RZ ;  /* 0x00010000e0077824 */ /* 0x028fe200078e00ff */
[----:B------:R-:W-:Y:S01]  /*b560*/  BSSY B1, `(.L_x_409) ;  /* 0x0000011000017945 */ /* 0x000fe20003800000 */
[----:B0-----:R-:W-:Y:S01]  /*b570*/  IMAD.X R9, RZ, RZ, UR7, P0 ;  /* 0x00000007ff097e24 */ /* 0x001fe200080e06ff */
[----:B------:R-:W-:Y:S01]  /*b580*/  ISETP.GT.AND P0, PT, R3, 0x100, PT ;  /* 0x000001000300780c */ /* 0x000fe20003f04270 */
[----:B------:R-:W-:Y:S02]  /*b590*/  FMUL R6, R7, R16 ;  /* 0x0000001007067220 */ /* 0x000fe40000400000 */
[----:B------:R-:W-:Y:S01]  /*b5a0*/  IMAD R8, R9, R14, RZ ;  /* 0x0000000e09087224 */ /* 0x000fe200078e02ff */
[----:B------:R-:W-:Y:S01]  /*b5b0*/  ISETP.GT.AND P4, PT, R0, RZ, P0 ;  /* 0x000000ff0000720c */ /* 0x000fe20000784270 */
[----:B------:R-:W-:Y:S01]  /*b5c0*/  FFMA R215, R215, R2, R6 ;  /* 0x00000002d7d77223 */ /* 0x000fe20000000006 */
[----:B------:R-:W-:-:S04]  /*b5d0*/  IMAD.WIDE.U32 R6, R17, R14, R20 ;  /* 0x0000000e11067225 */ /* 0x000fc800078e0014 */
[----:B------:R-:W-:Y:S01]  /*b5e0*/  F2FP.BF16.F32.PACK_AB R215, RZ, R215 ;  /* 0x000000d7ffd7723e */ /* 0x000fe200000010ff */
[----:B------:R-:W-:Y:S01]  /*b5f0*/  IMAD R15, R17, R15, R8 ;  /* 0x0000000f110f7224 */ /* 0x000fe200078e0208 */
[----:B------:R-:W-:-:S03]  /*b600*/  LEA R8, P2, R6, R12, 0x1 ;  /* 0x0000000c06087211 */ /* 0x000fc600078408ff */
[----:B------:R0:W-:Y:S01]  /*b610*/  @P1 STG.E.U16 desc[UR36][R122.64+0x172], R215 ;  /* 0x000172d77a001986 */ /* 0x0001e2000c101524 */
[----:B------:R-:W-:-:S05]  /*b620*/  IMAD.IADD R7, R7, 0x1, R15 ;  /* 0x0000000107077824 */ /* 0x000fca00078e020f */
[----:B------:R-:W-:Y:S01]  /*b630*/  LEA.HI.X R9, R6, R13, R7, 0x1, P2 ;  /* 0x0000000d06097211 */ /* 0x000fe200010f0c07 */
[----:B------:R-:W-:Y:S01]  /*b640*/  IMAD.WIDE.U32 R6, R17, R14, R18 ;  /* 0x0000000e11067225 */ /* 0x000fe200078e0012 */
[----:B------:R-:W-:Y:S06]  /*b650*/  @!P4 BRA `(.L_x_410) ;  /* 0x000000000004c947 */ /* 0x000fec0003800000 */
[----:B------:R3:W5:Y:S02]  /*b660*/  LDG.E.LTC128B.U16 R224, desc[UR36][R8.64] ;  /* 0x0000002408e07981 */ /* 0x000764000c1e1520 */
.L_x_410:
[----:B------:R-:W-:Y:S05]  /*b670*/  BSYNC B1 ;  /* 0x0000000000017941 */ /* 0x000fea0003800000 */
.L_x_409:
[----:B---3-5:R-:W-:Y:S01]  /*b680*/  IMAD.U32 R9, R224, 0x10000, RZ ;  /* 0x00010000e0097824 */ /* 0x028fe200078e00ff */
[----:B------:R-:W-:Y:S01]  /*b690*/  ISETP.GT.AND P2, PT, R0, 0x1, P0 ;  /* 0x000000010000780c */ /* 0x000fe20000744270 */
[----:B------:R-:W-:Y:S01]  /*b6a0*/  IMAD.U32 R121, RZ, RZ, UR8 ;  /* 0x00000008ff797e24 */ /* 0x000fe2000f8e00ff */
[----:B------:R-:W-:Y:S01]  /*b6b0*/  BSSY B1, `(.L_x_411) ;  /* 0x000000f000017945 */ /* 0x000fe20003800000 */
[----:B-12-4-:R-:W-:Y:S01]  /*b6c0*/  FMUL R11, R9, R16 ;  /* 0x00000010090b7220 */ /* 0x016fe20000400000 */
[----:B------:R-:W-:Y:S02]  /*b6d0*/  IMAD.U32 R10, RZ, RZ, UR9 ;  /* 0x00000009ff0a7e24 */ /* 0x000fe4000f8e00ff */
[----:B------:R-:W-:Y:S01]  /*b6e0*/  LEA R4, P1, R121, R4, 0x9 ;  /* 0x0000000479047211 */ /* 0x000fe200078248ff */
[----:B------:R-:W-:Y:S01]  /*b6f0*/  FFMA R11, R24, R2, R11 ;  /* 0x00000002180b7223 */ /* 0x000fe2000000000b */
[----:B------:R-:W-:Y:S02]  /*b700*/  IMAD.IADD R7, R15, 0x1, R7 ;  /* 0x000000010f077824 */ /* 0x000fe400078e0207 */
[----:B------:R-:W-:-:S02]  /*b710*/  LEA.HI.X R5, R121, R5, R10, 0x9, P1 ;  /* 0x0000000579057211 */ /* 0x000fc400008f4c0a */
[----:B------:R-:W-:Y:S01]  /*b720*/  F2FP.BF16.F32.PACK_AB R11, RZ, R11 ;  /* 0x0000000bff0b723e */ /* 0x000fe200000010ff */
[----:B------:R-:W-:-:S04]  /*b730*/  IMAD.WIDE.U32 R8, R22, UR43, R6 ;  /* 0x0000002b16087c25 */ /* 0x000fc8000f8e0006 */
[----:B------:R1:W-:Y:S01]  /*b740*/  @P4 STG.E.U16 desc[UR36][R4.64], R11 ;  /* 0x0000000b04004986 */ /* 0x0003e2000c101524 */
[----:B------:R-:W-:Y:S01]  /*b750*/  IMAD.IADD R7, R23, 0x1, R9 ;  /* 0x0000000117077824 */ /* 0x000fe200078e0209 */
[----:B------:R-:W-:-:S04]  /*b760*/  LEA R6, P3, R8, R12, 0x1 ;  /* 0x0000000c08067211 */ /* 0x000fc800078608ff */
[----:B------:R-:W-:Y:S01]  /*b770*/  LEA.HI.X R7, R8, R13, R7, 0x1, P3 ;  /* 0x0000000d08077211 */ /* 0x000fe200018f0c07 */
[----:B------:R-:W-:Y:S08]  /*b780*/  @!P2 BRA `(.L_x_412) ;  /* 0x000000000004a947 */ /* 0x000ff00003800000 */
[----:B------:R2:W5:Y:S02]  /*b790*/  LDG.E.LTC128B.U16 R224, desc[UR36][R6.64+0x2] ;  /* 0x0000022406e07981 */ /* 0x000564000c1e1520 */
.L_x_412:
[----:B------:R-:W-:Y:S05]  /*b7a0*/  BSYNC B1 ;  /* 0x0000000000017941 */ /* 0x000fea0003800000 */
.L_x_411:
[----:B-----5:R-:W-:Y:S01]  /*b7b0*/  IMAD.U32 R9, R224, 0x10000, RZ ;  /* 0x00010000e0097824 */ /* 0x020fe200078e00ff */
[----:B------:R-:W-:Y:S01]  /*b7c0*/  ISETP.GT.AND P1, PT, R3, 0x108, PT ;  /* 0x000001080300780c */ /* 0x000fe20003f24270 */
[----:B-1----:R-:W-:Y:S01]  /*b7d0*/  IMAD.WIDE.U32 R10, R17, R14, R218 ;  /* 0x0000000e110a7225 */ /* 0x002fe200078e00da */
        /* <DEDUP_REMOVED lines=8> */
[----:B------:R-:W-:Y:S02]  /*b860*/  F2FP.BF16.F32.PACK_AB R3, RZ, R8 ;  /* 0x00000008ff03723e */ /* 0x000fe400000010ff */
[----:B------:R-:W-:-:S03]  /*b870*/  LEA R8, P4, R216, R12, 0x1 ;  /* 0x0000000cd8087211 */ /* 0x000fc600078808ff */
[----:B------:R1:W-:Y:S01]  /*b880*/  @P2 STG.E.U16 desc[UR36][R4.64+0x2], R3 ;  /* 0x0000020304002986 */ /* 0x0003e2000c101524 */
[----:B------:R-:W-:Y:S01]  /*b890*/  LEA.HI.X R9, R216, R13, R20, 0x1, P4 ;  /* 0x0000000dd8097211 */ /* 0x000fe200020f0c14 */
[----:B------:R-:W-:Y:S08]  /*b8a0*/  @!P3 BRA `(.L_x_414) ;  /* 0x000000000004b947 */ /* 0x000ff00003800000 */
[----:B------:R3:W5:Y:S02]  /*b8b0*/  LDG.E.LTC128B.U16 R224, desc[UR36][R8.64] ;  /* 0x0000002408e07981 */ /* 0x000764000c1e1520 */
.L_x_414:
[----:B------:R-:W-:Y:S05]  /*b8c0*/  BSYNC B1 ;  /* 0x0000000000017941 */ /* 0x000fea0003800000 */
.L_x_413:
[----:B-1---5:R-:W-:Y:S01]  /*b8d0*/  IMAD.U32 R3, R224, 0x10000, RZ ;  /* 0x00010000e0037824 */ /* 0x022fe200078e00ff */
[----:B---3--:R-:W-:Y:S01]  /*b8e0*/  IADD3 R8, P2, R4, R223, RZ ;  /* 0x000000df04087210 */ /* 0x008fe20007f5e0ff */
[----:B------:R-:W-:Y:S01]  /*b8f0*/  IMAD.X R11, R19, 0x1, R15, P5 ;  /* 0x00000001130b7824 */ /* 0x000fe200028e060f */
[----:B------:R-:W-:Y:S01]  /*b900*/  ISETP.GT.AND P5, PT, R0, 0x1, P1 ;  /* 0x000000010000780c */ /* 0x000fe20000fa4270 */
[----:B------:R-:W-:Y:S01]  /*b910*/  FMUL R3, R3, R16 ;  /* 0x0000001003037220 */ /* 0x000fe20000400000 */
[----:B------:R-:W-:Y:S01]  /*b920*/  BSSY B1, `(.L_x_415) ;  /* 0x000000b000017945 */ /* 0x000fe20003800000 */
[----:B------:R-:W-:Y:S02]  /*b930*/  IMAD.X R9, R5, 0x1, R222, P2 ;  /* 0x0000000105097824 */ /* 0x000fe400010e06de */
[----:B------:R-:W-:Y:S01]  /*b940*/  FFMA R3, R26, R2, R3 ;  /* 0x000000021a037223 */ /* 0x000fe20000000003 */
[----:B------:R-:W-:-:S04]  /*b950*/  IMAD.WIDE.U32 R10, R22, UR43, R10 ;  /* 0x0000002b160a7c25 */ /* 0x000fc8000f8e000a */
[----:B------:R-:W-:Y:S01]  /*b960*/  F2FP.BF16.F32.PACK_AB R3, RZ, R3 ;  /* 0x00000003ff03723e */ /* 0x000fe200000010ff */
[----:B------:R-:W-:Y:S01]  /*b970*/  IMAD.IADD R23, R23, 0x1, R11 ;  /* 0x0000000117177824 */ /* 0x000fe200078e020b */
[----:B------:R-:W-:-:S03]  /*b980*/  LEA R12, P4, R10, R12, 0x1 ;  /* 0x0000000c0a0c7211 */ /* 0x000fc600078808ff */
[----:B------:R1:W-:Y:S01]  /*b990*/  @P3 STG.E.U16 desc[UR36][R8.64], R3 ;  /* 0x0000000308003986 */ /* 0x0003e2000c101524 */
[----:B------:R-:W-:Y:S01]  /*b9a0*/  LEA.HI.X R13, R10, R13, R23, 0x1, P4 ;  /* 0x0000000d0a0d7211 */ /* 0x000fe200020f0c17 */
[----:B------:R-:W-:Y:S08]  /*b9b0*/  @!P5 BRA `(.L_x_416) ;  /* 0x000000000004d947 */ /* 0x000ff00003800000 */
[----:B------:R3:W5:Y:S02]  /*b9c0*/  LDG.E.LTC128B.U16 R224, desc[UR36][R12.64+0x2] ;  /* 0x000002240ce07981 */ /* 0x000764000c1e1520 */
.L_x_416:
[----:B------:R-:W-:Y:S05]  /*b9d0*/  BSYNC B1 ;  /* 0x0000000000017941 */ /* 0x000fea0003800000 */
.L_x_415:
[----:B-1---5:R-:W-:Y:S01]  /*b9e0*/  IMAD.U32 R3, R224, 0x10000, RZ ;  /* 0x00010000e0037824 */ /* 0x022fe200078e00ff */
        /* <DEDUP_REMOVED lines=8> */
.L_x_418:
[----:B------:R-:W-:Y:S05]  /*ba70*/  BSYNC B1 ;  /* 0x0000000000017941 */ /* 0x000fea0003800000 */
.L_x_417:
        /* <DEDUP_REMOVED lines=9> */
.L_x_420:
[----:B------:R-:W-:Y:S05]  /*bb10*/  BSYNC B1 ;  /* 0x0000000000017941 */ /* 0x000fea0003800000 */
.L_x_419:
[----:B0----5:R-:W-:Y:S01]  /*bb20*/  IMAD.U32 R3, R224, 0x10000, RZ ;  /* 0x00010000e0037824 */ /* 0x021fe200078e00ff */
[----:B------:R-:W-:Y:S01]  /*bb30*/  ISETP.GT.AND P2, PT, R0, 0x8, P1 ;  /* 0x000000080000780c */ /* 0x000fe20000f44270 */
[----:B------:R-:W-:Y:S02]  /*bb40*/  BSSY B1, `(.L_x_421) ;  /* 0x0000007000017945 */ /* 0x000fe40003800000 */
[----:B-1----:R-:W-:-:S04]  /*bb50*/  FMUL R10, R3, R16 ;  /* 0x00000010030a7220 */ /* 0x002fc80000400000 */
[----:B------:R-:W-:-:S05]  /*bb60*/  FFMA R10, R29, R2, R10 ;  /* 0x000000021d0a7223 */ /* 0x000fca000000000a */
[----:B------:R-:W-:-:S05]  /*bb70*/  F2FP.BF16.F32.PACK_AB R10, RZ, R10 ;  /* 0x0000000aff0a723e */ /* 0x000fca00000010ff */
[----:B------:R0:W-:Y:S01]  /*bb80*/  @P3 STG.E.U16 desc[UR36][R4.64+0x12], R10 ;  /* 0x0000120a04003986 */ /* 0x0001e2000c101524 */
[----:B------:R-:W-:Y:S05]  /*bb90*/  @!P2 BRA `(.L_x_422) ;  /* 0x000000000004a947 */ /* 0x000fea0003800000 */
[----:B------:R1:W5:Y:S02]  /*bba0*/  LDG.E.LTC128B.U16 R224, desc[UR36][R12.64+0x10] ;  /* 0x000010240ce07981 */ /* 0x000364000c1e1520 */
.L_x_422:
[----:B------:R-:W-:Y:S05]  /*bbb0*/  BSYNC B1 ;  /* 0x0000000000017941 */ /* 0x000fea0003800000 */
.L_x_421:
        /* <DEDUP_REMOVED lines=9> */
.L_x_424:
[----:B------:R-:W-:Y:S05]  /*bc50*/  BSYNC B1 ;  /* 0x0000000000017941 */ /* 0x000fea0003800000 */
.L_x_423:
        /* <DEDUP_REMOVED lines=9> */
.L_x_426:
[----:B------:R-:W-:Y:S05]  /*bcf0*/  BSYNC B1 ;  /* 0x0000000000017941 */ /* 0x000fea0003800000 */
.L_x_425:
        /* <DEDUP_REMOVED lines=9> */
.L_x_428:
[----:B------:R-:W-:Y:S05]  /*bd90*/  BSYNC B1 ;  /* 0x0000000000017941 */ /* 0x000fea0003800000 */
.L_x_427:
        /* <DEDUP_REMOVED lines=9> */
.L_x_430:
[----:B------:R-:W-:Y:S05]  /*be30*/  BSYNC B1 ;  /* 0x0000000000017941 */ /* 0x000fea0003800000 */
.L_x_429:
        /* <DEDUP_REMOVED lines=9> */
.L_x_432:
[----:B------:R-:W-:Y:S05]  /*bed0*/  BSYNC B1 ;  /* 0x0000000000017941 */ /* 0x000fea0003800000 */
.L_x_431:
        /* <DEDUP_REMOVED lines=9> */
.L_x_434:
[----:B------:R-:W-:Y:S05]  /*bf70*/  BSYNC B1 ;  /* 0x0000000000017941 */ /* 0x000fea0003800000 */
.L_x_433:
        /* <DEDUP_REMOVED lines=9> */
.L_x_436:
[----:B------:R-:W-:Y:S05]  /*c010*/  BSYNC B1 ;  /* 0x0000000000017941 */ /* 0x000fea0003800000 */
.L_x_435:
        /* <DEDUP_REMOVED lines=9> */
.L_x_438:
[----:B------:R-:W-:Y:S05]  /*c0b0*/  BSYNC B1 ;  /* 0x0000000000017941 */ /* 0x000fea0003800000 */
.L_x_437:
        /* <DEDUP_REMOVED lines=9> */
.L_x_440:
[----:B------:R-:W-:Y:S05]  /*c150*/  BSYNC B1 ;  /* 0x0000000000017941 */ /* 0x000fea0003800000 */
.L_x_439:
        /* <DEDUP_REMOVED lines=9> */
.L_x_442:
[----:B------:R-:W-:Y:S05]  /*c1f0*/  BSYNC B1 ;  /* 0x0000000000017941 */ /* 0x000fea0003800000 */
.L_x_441:
        /* <DEDUP_REMOVED lines=9> */
.L_x_444:
[----:B------:R-:W-:Y:S05]  /*c290*/  BSYNC B1 ;  /* 0x0000000000017941 */ /* 0x000fea0003800000 */
.L_x_443:
        /* <DEDUP_REMOVED lines=9> */
.L_x_446:
[----:B------:R-:W-:Y:S05]  /*c330*/  BSYNC B1 ;  /* 0x0000000000017941 */ /* 0x000fea0003800000 */
.L_x_445:
        /* <DEDUP_REMOVED lines=9> */
.L_x_448:
[----:B------:R-:W-:Y:S05]  /*c3d0*/  BSYNC B1 ;  /* 0x0000000000017941 */ /* 0x000fea0003800000 */
.L_x_447:
        /* <DEDUP_REMOVED lines=9> */
.L_x_450:
[----:B------:R-:W-:Y:S05]  /*c470*/  BSYNC B1 ;  /* 0x0000000000017941 */ /* 0x000fea0003800000 */
.L_x_449:
        /* <DEDUP_REMOVED lines=9> */
.L_x_452:
[----:B------:R-:W-:Y:S05]  /*c510*/  BSYNC B1 ;  /* 0x0000000000017941 */ /* 0x000fea0003800000 */
.L_x_451:
        /* <DEDUP_REMOVED lines=9> */
.L_x_454:
[----:B------:R-:W-:Y:S05]  /*c5b0*/  BSYNC B1 ;  /* 0x0000000000017941 */ /* 0x000fea0003800000 */
.L_x_453:
        /* <DEDUP_REMOVED lines=9> */
.L_x_456:
[----:B------:R-:W-:Y:S05]  /*c650*/  BSYNC B1 ;  /* 0x0000000000017941 */ /* 0x000fea0003800000 */
.L_x_455:
        /* <DEDUP_REMOVED lines=9> */
.L_x_458:
[----:B------:R-:W-:Y:S05]  /*c6f0*/  BSYNC B1 ;  /* 0x0000000000017941 */ /* 0x000fea0003800000 */
.L_x_457:
        /* <DEDUP_REMOVED lines=9> */
.L_x_460:
[----:B------:R-:W-:Y:S05]  /*c790*/  BSYNC B1 ;  /* 0x0000000000017941 */ /* 0x000fea0003800000 */
.L_x_459:
        /* <DEDUP_REMOVED lines=9> */
.L_x_462:
[----:B------:R-:W-:Y:S05]  /*c830*/  BSYNC B1 ;  /* 0x0000000000017941 */ /* 0x000fea0003800000 */
.L_x_461:
        /* <DEDUP_REMOVED lines=9> */
.L_x_464:
[----:B------:R-:W-:Y:S05]  /*c8d0*/  BSYNC B1 ;  /* 0x0000000000017941 */ /* 0x000fea0003800000 */
.L_x_463:
        /* <DEDUP_REMOVED lines=9> */
.L_x_466:
[----:B------:R-:W-:Y:S05]  /*c970*/  BSYNC B1 ;  /* 0x0000000000017941 */ /* 0x000fea0003800000 */
.L_x_465:
        /* <DEDUP_REMOVED lines=9> */
.L_x_468:
[----:B------:R-:W-:Y:S05]  /*ca10*/  BSYNC B1 ;  /* 0x0000000000017941 */ /* 0x000fea0003800000 */
.L_x_467:
        /* <DEDUP_REMOVED lines=9> */
.L_x_470:
[----:B------:R-:W-:Y:S05]  /*cab0*/  BSYNC B1 ;  /* 0x0000000000017941 */ /* 0x000fea0003800000 */
.L_x_469:
        /* <DEDUP_REMOVED lines=9> */
.L_x_472:
[----:B------:R-:W-:Y:S05]  /*cb50*/  BSYNC B1 ;  /* 0x0000000000017941 */ /* 0x000fea0003800000 */
.L_x_471:
        /* <DEDUP_REMOVED lines=9> */
.L_x_474:
[----:B------:R-:W-:Y:S05]  /*cbf0*/  BSYNC B1 ;  /* 0x0000000000017941 */ /* 0x000fea0003800000 */
.L_x_473:
        /* <DEDUP_REMOVED lines=9> */
.L_x_476:
[----:B------:R-:W-:Y:S05]  /*cc90*/  BSYNC B1 ;  /* 0x0000000000017941 */ /* 0x000fea0003800000 */
.L_x_475:
        /* <DEDUP_REMOVED lines=9> */
.L_x_478:
[----:B------:R-:W-:Y:S05]  /*cd30*/  BSYNC B1 ;  /* 0x0000000000017941 */ /* 0x000fea0003800000 */
.L_x_477:
        /* <DEDUP_REMOVED lines=9> */
.L_x_480:
[----:B------:R-:W-:Y:S05]  /*cdd0*/  BSYNC B1 ;  /* 0x0000000000017941 */ /* 0x000fea0003800000 */
.L_x_479:
        /* <DEDUP_REMOVED lines=9> */
.L_x_482:
[----:B------:R-:W-:Y:S05]  /*ce70*/  BSYNC B1 ;  /* 0x0000000000017941 */ /* 0x000fea0003800000 */
.L_x_481:
        /* <DEDUP_REMOVED lines=9> */
.L_x_484:
[----:B------:R-:W-:Y:S05]  /*cf10*/  BSYNC B1 ;  /* 0x0000000000017941 */ /* 0x000fea0003800000 */
.L_x_483:
        /* <DEDUP_REMOVED lines=9> */
.L_x_486:
[----:B------:R-:W-:Y:S05]  /*cfb0*/  BSYNC B1 ;  /* 0x0000000000017941 */ /* 0x000fea0003800000 */
.L_x_485:
        /* <DEDUP_REMOVED lines=9> */
.L_x_488:
[----:B------:R-:W-:Y:S05]  /*d050*/  BSYNC B1 ;  /* 0x0000000000017941 */ /* 0x000fea0003800000 */
.L_x_487:
        /* <DEDUP_REMOVED lines=9> */
.L_x_490:
[----:B------:R-:W-:Y:S05]  /*d0f0*/  BSYNC B1 ;  /* 0x0000000000017941 */ /* 0x000fea0003800000 */
.L_x_489:
        /* <DEDUP_REMOVED lines=9> */
.L_x_492:
[----:B------:R-:W-:Y:S05]  /*d190*/  BSYNC B1 ;  /* 0x0000000000017941 */ /* 0x000fea0003800000 */
.L_x_491:
        /* <DEDUP_REMOVED lines=9> */
.L_x_494:
[----:B------:R-:W-:Y:S05]  /*d230*/  BSYNC B1 ;  /* 0x0000000000017941 */ /* 0x000fea0003800000 */
.L_x_493:
        /* <DEDUP_REMOVED lines=9> */
.L_x_496:
[----:B------:R-:W-:Y:S05]  /*d2d0*/  BSYNC B1 ;  /* 0x0000000000017941 */ /* 0x000fea0003800000 */
.L_x_495:
        /* <DEDUP_REMOVED lines=9> */
.L_x_498:
[----:B------:R-:W-:Y:S05]  /*d370*/  BSYNC B1 ;  /* 0x0000000000017941 */ /* 0x000fea0003800000 */
.L_x_497:
        /* <DEDUP_REMOVED lines=9> */
.L_x_500:
[----:B------:R-:W-:Y:S05]  /*d410*/  BSYNC B1 ;  /* 0x0000000000017941 */ /* 0x000fea0003800000 */
.L_x_499:
        /* <DEDUP_REMOVED lines=9> */
.L_x_502:
[----:B------:R-:W-:Y:S05]  /*d4b0*/  BSYNC B1 ;  /* 0x0000000000017941 */ /* 0x000fea0003800000 */
.L_x_501:
        /* <DEDUP_REMOVED lines=9> */
.L_x_504:
[----:B------:R-:W-:Y:S05]  /*d550*/  BSYNC B1 ;  /* 0x0000000000017941 */ /* 0x000fea0003800000 */
.L_x_503:
        /* <DEDUP_REMOVED lines=9> */
.L_x_506:
[----:B------:R-:W-:Y:S05]  /*d5f0*/  BSYNC B1 ;  /* 0x0000000000017941 */ /* 0x000fea0003800000 */
.L_x_505:
        /* <DEDUP_REMOVED lines=9> */
.L_x_508:
[----:B------:R-:W-:Y:S05]  /*d690*/  BSYNC B1 ;  /* 0x0000000000017941 */ /* 0x000fea0003800000 */
.L_x_507:
        /* <DEDUP_REMOVED lines=9> */
.L_x_510:
[----:B------:R-:W-:Y:S05]  /*d730*/  BSYNC B1 ;  /* 0x0000000000017941 */ /* 0x000fea0003800000 */
.L_x_509:
        /* <DEDUP_REMOVED lines=9> */
.L_x_512:
[----:B------:R-:W-:Y:S05]  /*d7d0*/  BSYNC B1 ;  /* 0x0000000000017941 */ /* 0x000fea0003800000 */
.L_x_511:
        /* <DEDUP_REMOVED lines=9> */
.L_x_514:
[----:B------:R-:W-:Y:S05]  /*d870*/  BSYNC B1 ;  /* 0x0000000000017941 */ /* 0x000fea0003800000 */
.L_x_513:
        /* <DEDUP_REMOVED lines=9> */
.L_x_516:
[----:B------:R-:W-:Y:S05]  /*d910*/  BSYNC B1 ;  /* 0x0000000000017941 */ /* 0x000fea0003800000 */
.L_x_515:
        /* <DEDUP_REMOVED lines=9> */
.L_x_518:
[----:B------:R-:W-:Y:S05]  /*d9b0*/  BSYNC B1 ;  /* 0x0000000000017941 */ /* 0x000fea0003800000 */
.L_x_517:
        /* <DEDUP_REMOVED lines=9> */
.L_x_520:
[----:B------:R-:W-:Y:S05]  /*da50*/  BSYNC B1 ;  /* 0x0000000000017941 */ /* 0x000fea0003800000 */
.L_x_519:
        /* <DEDUP_REMOVED lines=9> */
.L_x_522:
[----:B------:R-:W-:Y:S05]  /*daf0*/  BSYNC B1 ;  /* 0x0000000000017941 */ /* 0x000fea0003800000 */
.L_x_521:
        /* <DEDUP_REMOVED lines=9> */
.L_x_524:
[----:B------:R-:W-:Y:S05]  /*db90*/  BSYNC B1 ;  /* 0x0000000000017941 */ /* 0x000fea0003800000 */
.L_x_523:
        /* <DEDUP_REMOVED lines=9> */
.L_x_526:
[----:B------:R-:W-:Y:S05]  /*dc30*/  BSYNC B1 ;  /* 0x0000000000017941 */ /* 0x000fea0003800000 */
.L_x_525:
        /* <DEDUP_REMOVED lines=9> */
.L_x_528:
[----:B------:R-:W-:Y:S05]  /*dcd0*/  BSYNC B1 ;  /* 0x0000000000017941 */ /* 0x000fea0003800000 */
.L_x_527:
        /* <DEDUP_REMOVED lines=9> */
.L_x_530:
[----:B------:R-:W-:Y:S05]  /*dd70*/  BSYNC B1 ;  /* 0x0000000000017941 */ /* 0x000fea0003800000 */
.L_x_529:
        /* <DEDUP_REMOVED lines=9> */
.L_x_532:
[----:B------:R-:W-:Y:S05]  /*de10*/  BSYNC B1 ;  /* 0x0000000000017941 */ /* 0x000fea0003800000 */
.L_x_531:
        /* <DEDUP_REMOVED lines=9> */
.L_x_534:
[----:B------:R-:W-:Y:S05]  /*deb0*/  BSYNC B1 ;  /* 0x0000000000017941 */ /* 0x000fea0003800000 */
.L_x_533:
        /* <DEDUP_REMOVED lines=9> */
.L_x_536:
[----:B------:R-:W-:Y:S05]  /*df50*/  BSYNC B1 ;  /* 0x0000000000017941 */ /* 0x000fea0003800000 */
.L_x_535:
        /* <DEDUP_REMOVED lines=9> */
.L_x_538:
[----:B------:R-:W-:Y:S05]  /*dff0*/  BSYNC B1 ;  /* 0x0000000000017941 */ /* 0x000fea0003800000 */
.L_x_537:
        /* <DEDUP_REMOVED lines=9> */
.L_x_540:
[----:B------:R-:W-:Y:S05]  /*e090*/  BSYNC B1 ;  /* 0x0000000000017941 */ /* 0x000fea0003800000 */
.L_x_539:
        /* <DEDUP_REMOVED lines=9> */
.L_x_542:
[----:B------:R-:W-:Y:S05]  /*e130*/  BSYNC B1 ;  /* 0x0000000000017941 */ /* 0x000fea0003800000 */
.L_x_541:
        /* <DEDUP_REMOVED lines=9> */
.L_x_544:
[----:B------:R-:W-:Y:S05]  /*e1d0*/  BSYNC B1 ;  /* 0x0000000000017941 */ /* 0x000fea0003800000 */
.L_x_543:
        /* <DEDUP_REMOVED lines=9> */
.L_x_546:
[----:B------:R-:W-:Y:S05]  /*e270*/  BSYNC B1 ;  /* 0x0000000000017941 */ /* 0x000fea0003800000 */
.L_x_545:
        /* <DEDUP_REMOVED lines=9> */
.L_x_548:
[----:B------:R-:W-:Y:S05]  /*e310*/  BSYNC B1 ;  /* 0x0000000000017941 */ /* 0x000fea0003800000 */
.L_x_547:
        /* <DEDUP_REMOVED lines=9> */
.L_x_550:
[----:B------:R-:W-:Y:S05]  /*e3b0*/  BSYNC B1 ;  /* 0x0000000000017941 */ /* 0x000fea0003800000 */
.L_x_549:
        /* <DEDUP_REMOVED lines=9> */
.L_x_552:
[----:B------:R-:W-:Y:S05]  /*e450*/  BSYNC B1 ;  /* 0x0000000000017941 */ /* 0x000fea0003800000 */
.L_x_551:
        /* <DEDUP_REMOVED lines=9> */
.L_x_554:
[----:B------:R-:W-:Y:S05]  /*e4f0*/  BSYNC B1 ;  /* 0x0000000000017941 */ /* 0x000fea0003800000 */
.L_x_553:
        /* <DEDUP_REMOVED lines=9> */
.L_x_556:
[----:B------:R-:W-:Y:S05]  /*e590*/  BSYNC B1 ;  /* 0x0000000000017941 */ /* 0x000fea0003800000 */
.L_x_555:
        /* <DEDUP_REMOVED lines=9> */
.L_x_558:
[----:B------:R-:W-:Y:S05]  /*e630*/  BSYNC B1 ;  /* 0x0000000000017941 */ /* 0x000fea0003800000 */
.L_x_557:
        /* <DEDUP_REMOVED lines=9> */
.L_x_560:
[----:B------:R-:W-:Y:S05]  /*e6d0*/  BSYNC B1 ;  /* 0x0000000000017941 */ /* 0x000fea0003800000 */
.L_x_559:
        /* <DEDUP_REMOVED lines=9> */
.L_x_562:
[----:B------:R-:W-:Y:S05]  /*e770*/  BSYNC B1 ;  /* 0x0000000000017941 */ /* 0x000fea0003800000 */
.L_x_561:
        /* <DEDUP_REMOVED lines=9> */
.L_x_564:
[----:B------:R-:W-:Y:S05]  /*e810*/  BSYNC B1 ;  /* 0x0000000000017941 */ /* 0x000fea0003800000 */
.L_x_563:
        /* <DEDUP_REMOVED lines=9> */
.L_x_566:
[----:B------:R-:W-:Y:S05]  /*e8b0*/  BSYNC B1 ;  /* 0x0000000000017941 */ /* 0x000fea0003800000 */
.L_x_565:
        /* <DEDUP_REMOVED lines=9> */
.L_x_568:
[----:B------:R-:W-:Y:S05]  /*e950*/  BSYNC B1 ;  /* 0x0000000000017941 */ /* 0x000fea0003800000 */
.L_x_567:
        /* <DEDUP_REMOVED lines=9> */
.L_x_570:
[----:B------:R-:W-:Y:S05]  /*e9f0*/  BSYNC B1 ;  /* 0x0000000000017941 */ /* 0x000fea0003800000 */
.L_x_569:
        /* <DEDUP_REMOVED lines=9> */
.L_x_572:
[----:B------:R-:W-:Y:S05]  /*ea90*/  BSYNC B1 ;  /* 0x0000000000017941 */ /* 0x000fea0003800000 */
.L_x_571:
        /* <DEDUP_REMOVED lines=9> */
.L_x_574:
[----:B------:R-:W-:Y:S05]  /*eb30*/  BSYNC B1 ;  /* 0x0000000000017941 */ /* 0x000fea0003800000 */
.L_x_573:
        /* <DEDUP_REMOVED lines=9> */
.L_x_576:
[----:B------:R-:W-:Y:S05]  /*ebd0*/  BSYNC B1 ;  /* 0x0000000000017941 */ /* 0x000fea0003800000 */
.L_x_575:
        /* <DEDUP_REMOVED lines=9> */
.L_x_578:
[----:B------:R-:W-:Y:S05]  /*ec70*/  BSYNC B1 ;  /* 0x0000000000017941 */ /* 0x000fea0003800000 */
.L_x_577:
        /* <DEDUP_REMOVED lines=9> */
.L_x_580:
[----:B------:R-:W-:Y:S05]  /*ed10*/  BSYNC B1 ;  /* 0x0000000000017941 */ /* 0x000fea0003800000 */
.L_x_579:
        /* <DEDUP_REMOVED lines=9> */
.L_x_582:
[----:B------:R-:W-:Y:S05]  /*edb0*/  BSYNC B1 ;  /* 0x0000000000017941 */ /* 0x000fea0003800000 */
.L_x_581:
        /* <DEDUP_REMOVED lines=9> */
.L_x_584:
[----:B------:R-:W-:Y:S05]  /*ee50*/  BSYNC B1 ;  /* 0x0000000000017941 */ /* 0x000fea0003800000 */
.L_x_583:
        /* <DEDUP_REMOVED lines=9> */
.L_x_586:
[----:B------:R-:W-:Y:S05]  /*eef0*/  BSYNC B1 ;  /* 0x0000000000017941 */ /* 0x000fea0003800000 */
.L_x_585:
        /* <DEDUP_REMOVED lines=9> */
.L_x_588:
[----:B------:R-:W-:Y:S05]  /*ef90*/  BSYNC B1 ;  /* 0x0000000000017941 */ /* 0x000fea0003800000 */
.L_x_587:
        /* <DEDUP_REMOVED lines=9> */
.L_x_590:
[----:B------:R-:W-:Y:S05]  /*f030*/  BSYNC B1 ;  /* 0x0000000000017941 */ /* 0x000fea0003800000 */
.L_x_589:
        /* <DEDUP_REMOVED lines=9> */
.L_x_592:
[----:B------:R-:W-:Y:S05]  /*f0d0*/  BSYNC B1 ;  /* 0x0000000000017941 */ /* 0x000fea0003800000 */
.L_x_591:
        /* <DEDUP_REMOVED lines=9> */
.L_x_594:
[----:B------:R-:W-:Y:S05]  /*f170*/  BSYNC B1 ;  /* 0x0000000000017941 */ /* 0x000fea0003800000 */
.L_x_593:
        /* <DEDUP_REMOVED lines=9> */
.L_x_596:
[----:B------:R-:W-:Y:S05]  /*f210*/  BSYNC B1 ;  /* 0x0000000000017941 */ /* 0x000fea0003800000 */
.L_x_595:
[----:B0----5:R-:W-:Y:S01]  /*f220*/  IMAD.U32 R3, R224, 0x10000, RZ ;  /* 0x00010000e0037824 */ /* 0x021fe200078e00ff */
[----:B------:R-:W-:Y:S01]  /*f230*/  ISETP.GT.AND P2, PT, R0, 0xb8, P1 ;  /* 0x000000b80000780c */ /* 0x000fe20000f44270 */
[----:B------:R-:W-:Y:S02]  /*f240*/  BSSY B1, `(.L_x_597) ;  /* 0x0000007000017945 */ /* 0x000fe40003800000 */
[----:B--2-4-:R-:W-:-:S04]  /*f250*/  FMUL R6, R3, R16 ;  /* 0x0000001003067220 */ /* 0x014fc80000400000 */
[----:B------:R-:W-:-:S05]  /*f260*/  FFMA R6, R117, R2, R6 ;  /* 0x0000000275067223 */ /* 0x000fca0000000006 */
[----:B------:R-:W-:-:S05]  /*f270*/  F2FP.BF16.F32.PACK_AB R6, RZ, R6 ;  /* 0x00000006ff06723e */ /* 0x000fca00000010ff */
[----:B------:R0:W-:Y:S01]  /*f280*/  @P0 STG.E.U16 desc[UR36][R4.64+0x172], R6 ;  /* 0x0001720604000986 */ /* 0x0001e2000c101524 */
[----:B------:R-:W-:Y:S05]  /*f290*/  @!P2 BRA `(.L_x_598) ;  /* 0x000000000004a947 */ /* 0x000fea0003800000 */
[----:B------:R2:W5:Y:S02]  /*f2a0*/  LDG.E.LTC128B.U16 R224, desc[UR36][R12.64+0x170] ;  /* 0x000170240ce07981 */ /* 0x000564000c1e1520 */
.L_x_598:
[----:B------:R-:W-:Y:S05]  /*f2b0*/  BSYNC B1 ;  /* 0x0000000000017941 */ /* 0x000fea0003800000 */
.L_x_597:
[----:B-----5:R-:W-:Y:S01]  /*f2c0*/  IMAD.U32 R3, R224, 0x10000, RZ ;  /* 0x00010000e0037824 */ /* 0x020fe200078e00ff */
[----:B------:R-:W-:Y:S01]  /*f2d0*/  ISETP.GT.AND P1, PT, R0, 0xb9, P1 ;  /* 0x000000b90000780c */ /* 0x000fe20000f24270 */
[----:B0-----:R-:W-:Y:S01]  /*f2e0*/  @P2 IMAD.MOV.U32 R4, RZ, RZ, R8 ;  /* 0x000000ffff042224 */ /* 0x001fe200078e0008 */
[----:B------:R-:W-:Y:S01]  /*f2f0*/  BSSY B1, `(.L_x_599) ;  /* 0x0000008000017945 */ /* 0x000fe20003800000 */
[----:B------:R-:W-:Y:S01]  /*f300*/  FMUL R3, R3, R16 ;  /* 0x0000001003037220 */ /* 0x000fe20000400000 */
[----:B------:R-:W-:-:S03]  /*f310*/  @P2 IMAD.MOV.U32 R5, RZ, RZ, R9 ;  /* 0x000000ffff052224 */ /* 0x000fc600078e0009 */
[----:B------:R-:W-:-:S05]  /*f320*/  FFMA R3, R118, R2, R3 ;  /* 0x0000000276037223 */ /* 0x000fca0000000003 */
[----:B------:R-:W-:-:S05]  /*f330*/  F2FP.BF16.F32.PACK_AB R3, RZ, R3 ;  /* 0x00000003ff03723e */ /* 0x000fca00000010ff */
[----:B------:R0:W-:Y:S01]  /*f340*/  @P2 STG.E.U16 desc[UR36][R4.64+0x170], R3 ;  /* 0x0001700304002986 */ /* 0x0001e2000c101524 */
[----:B------:R-:W-:Y:S05]  /*f350*/  @!P1 BRA `(.L_x_600) ;  /* 0x0000000000049947 */ /* 0x000fea0003800000 */
[----:B------:R4:W5:Y:S02]  /*f360*/  LDG.E.LTC128B.U16 R224, desc[UR36][R12.64+0x172] ;  /* 0x000172240ce07981 */ /* 0x000964000c1e1520 */
.L_x_600:
[----:B------:R-:W-:Y:S05]  /*f370*/  BSYNC B1 ;  /* 0x0000000000017941 */ /* 0x000fea0003800000 */
.L_x_599:
[----:B------:R-:W-:Y:S05]  /*f380*/  @!P1 BRA `(.L_x_601) ;  /* 0x0000005400a89947 */ /* 0x000fea0003800000 */
[----:B0----5:R-:W-:-:S04]  /*f390*/  IMAD.U32 R3, R224, 0x10000, RZ ;  /* 0x00010000e0037824 */ /* 0x021fc800078e00ff */
[----:B------:R-:W-:-:S04]  /*f3a0*/  FMUL R0, R3, R16 ;  /* 0x0000001003007220 */ /* 0x000fc80000400000 */
[----:B------:R-:W-:-:S05]  /*f3b0*/  FFMA R0, R119, R2, R0 ;  /* 0x0000000277007223 */ /* 0x000fca0000000000 */
[----:B------:R-:W-:-:S05]  /*f3c0*/  F2FP.BF16.F32.PACK_AB R0, RZ, R0 ;  /* 0x00000000ff00723e */ /* 0x000fca00000010ff */
[----:B------:R0:W-:Y:S01]  /*f3d0*/  STG.E.U16 desc[UR36][R8.64+0x172], R0 ;  /* 0x0001720008007986 */ /* 0x0001e2000c101524 */
[----:B------:R-:W-:Y:S05]  /*f3e0*/  BRA `(.L_x_601) ;  /* 0x0000005400907947 */ /* 0x000fea0003800000 */
.L_x_30:
[----:B------:R-:W2:Y:S01]  /*f3f0*/  LDL.LU R8, [R1+0xc] ;  /* 0x00000c0001087983 */ /* 0x000ea20000300800 */
[----:B------:R-:W-:-:S03]  /*f400*/  ULDC.64 UR4, c[0x0][0x5c0] ;  /* 0x0001700000047ab9 */ /* 0x000fc60000000a00 */
[----:B------:R-:W3:Y:S04]  /*f410*/  LDL.LU R15, [R1+0x64] ;  /* 0x00006400010f7983 */ /* 0x000ee80000300800 */
[----:B------:R-:W4:Y:S04]  /*f420*/  LDL.LU R14, [R1+0x68] ;  /* 0x00006800010e7983 */ /* 0x000f280000300800 */
        /* <DEDUP_REMOVED lines=17> */
[----:B------:R0:W-:Y:S04]  /*f540*/  STL [R1+0x21c], R83 ;  /* 0x00021c5301007387 */ /* 0x0001e80000100800 */
[----:B0-----:R-:W3:Y:S04]  /*f550*/  LDL.LU R83, [R1+0xb4] ;  /* 0x0000b40001537983 */ /* 0x001ee80000300800 */
[----:B------:R0:W-:Y:S04]  /*f560*/  STL [R1+0x218], R84 ;  /* 0x0002185401007387 */ /* 0x0001e80000100800 */
[----:B0-----:R-:W4:Y:S04]  /*f570*/  LDL.LU R84, [R1+0xbc] ;  /* 0x0000bc0001547983 */ /* 0x001f280000300800 */
        /* <DEDUP_REMOVED lines=13> */
[----:B------:R-:W-:Y:S04]  /*f650*/  STL [R1+0x214], R85 ;  /* 0x0002145501007387 */ /* 0x000fe80000100800 */
[----:B------:R0:W-:Y:S04]  /*f660*/  STL [R1+0x210], R86 ;  /* 0x0002105601007387 */ /* 0x0001e80000100800 */
[----:B0-----:R-:W4:Y:S04]  /*f670*/  LDL.LU R86, [R1+0xb8] ;  /* 0x0000b80001567983 */ /* 0x001f280000300800 */
        /* <DEDUP_REMOVED lines=54> */
[----:B------:R0:W-:Y:S01]  /*f9e0*/  STL [R1+0x1a0], R114 ;  /* 0x0001a07201007387 */ /* 0x0001e20000100800 */
[----:B------:R-:W-:-:S03]  /*f9f0*/  LEA R4, P0, R6, UR4, 0x1 ;  /* 0x0000000406047c11 */ /* 0x000fc6000f8008ff */
[----:B0-----:R-:W4:Y:S04]  /*fa00*/  LDL.LU R114, [R1+0x12c] ;  /* 0x00012c0001727983 */ /* 0x001f280000300800 */
[----:B------:R0:W-:Y:S04]  /*fa10*/  STL [R1+0x19c], R115 ;  /* 0x00019c7301007387 */ /* 0x0001e80000100800 */
[----:B0-----:R-:W4:Y:S04]  /*fa20*/  LDL.LU R115, [R1+0x130] ;  /* 0x0001300001737983 */ /* 0x001f280000300800 */
[----:B------:R0:W-:Y:S01]  /*fa30*/  STL [R1+0x198], R116 ;  /* 0x0001987401007387 */ /* 0x0001e20000100800 */
[----:B------:R-:W-:-:S03]  /*fa40*/  LEA.HI.X R5, R6, UR5, R10, 0x1, P0 ;  /* 0x0000000506057c11 */ /* 0x000fc600080f0c0a */
        /* <DEDUP_REMOVED lines=9> */
[----:B------:R-:W2:Y:S04]  /*fae0*/  LDL.LU R6, [R1] ;  /* 0x0000000001067983 */ /* 0x000ea80000300800 */
[----:B------:R-:W3:Y:S04]  /*faf0*/  LDL.LU R7, [R1+0x8] ;  /* 0x0000080001077983 */ /* 0x000ee80000300800 */
[----:B------:R-:W4:Y:S01]  /*fb00*/  LDL.LU R10, [R1+0x7c] ;  /* 0x00007c00010a7983 */ /* 0x000f220000300800 */
[----:B--2---:R-:W-:-:S05]  /*fb10*/  FMUL R6, R6, R2 ;  /* 0x0000000206067220 */ /* 0x004fca0000400000 */
[----:B------:R-:W-:-:S05]  /*fb20*/  F2FP.BF16.F32.PACK_AB R6, RZ, R6 ;  /* 0x00000006ff06723e */ /* 0x000fca00000010ff */
[----:B------:R0:W-:Y:S04]  /*fb30*/  @P2 STG.E.U16 desc[UR36][R4.64], R6 ;  /* 0x0000000604002986 */ /* 0x0001e8000c101524 */
[----:B0-----:R-:W2:Y:S01]  /*fb40*/  LDL.LU R6, [R1+0x4] ;  /* 0x0000040001067983 */ /* 0x001ea20000300800 */
[----:B------:R-:W-:Y:S01]  /*fb50*/  ISETP.GT.AND P0, PT, R0, 0x1, P1 ;  /* 0x000000010000780c */ /* 0x000fe20000f04270 */
[-C--:B---3--:R-:W-:Y:S01]  /*fb60*/  FMUL R7, R7, R2.reuse ;  /* 0x0000000207077220 */ /* 0x088fe20000400000 */
[----:B------:R-:W-:Y:S01]  /*fb70*/  USHF.L.U32 UR5, UR8, 0x4, URZ ;  /* 0x0000000408057899 */ /* 0x000fe2000800063f */
[----:B------:R-:W-:Y:S01]  /*fb80*/  FMUL R8, R8, R2 ;  /* 0x0000000208087220 */ /* 0x000fe20000400000 */
[----:B------:R-:W-:Y:S02]  /*fb90*/  USHF.L.U64.HI UR4, UR8, 0x4, UR9 ;  /* 0x0000000408047899 */ /* 0x000fe40008010209 */
[----:B------:R-:W-:-:S02]  /*fba0*/  F2FP.BF16.F32.PACK_AB R7, RZ, R7 ;  /* 0x00000007ff07723e */ /* 0x000fc400000010ff */
[----:B------:R-:W-:Y:S02]  /*fbb0*/  F2FP.BF16.F32.PACK_AB R8, RZ, R8 ;  /* 0x00000008ff08723e */ /* 0x000fe400000010ff */
[----:B------:R-:W-:Y:S01]  /*fbc0*/  PRMT R9, R7, 0x7610, R9 ;  /* 0x0000761007097816 */ /* 0x000fe20000000009 */
[----:B--2---:R-:W-:-:S05]  /*fbd0*/  FMUL R6, R6, R2 ;  /* 0x0000000206067220 */ /* 0x004fca0000400000 */
[----:B------:R-:W-:-:S05]  /*fbe0*/  F2FP.BF16.F32.PACK_AB R6, RZ, R6 ;  /* 0x00000006ff06723e */ /* 0x000fca00000010ff */
[----:B------:R0:W-:Y:S01]  /*fbf0*/  @P0 STG.E.U16 desc[UR36][R4.64+0x2], R6 ;  /* 0x0000020604000986 */ /* 0x0001e2000c101524 */
[----:B------:R-:W-:-:S04]  /*fc00*/  ISETP.GT.AND P0, PT, R3, 0x8, PT ;  /* 0x000000080300780c */ /* 0x000fc80003f04270 */
[----:B------:R-:W-:Y:S02]  /*fc10*/  ISETP.GT.AND P2, PT, R0, RZ, P0 ;  /* 0x000000ff0000720c */ /* 0x000fe40000744270 */
[----:B0-----:R-:W-:-:S04]  /*fc20*/  IADD3 R6, P3, R4, UR5, RZ ;  /* 0x0000000504067c10 */ /* 0x001fc8000ff7e0ff */
[----:B------:R-:W-:-:S07]  /*fc30*/  IADD3.X R7, R5, UR4, RZ, P3, !PT ;  /* 0x0000000405077c10 */ /* 0x000fce0009ffe4ff */
[----:B------:R0:W-:Y:S01]  /*fc40*/  @P2 STG.E.U16 desc[UR36][R6.64], R9 ;  /* 0x0000000906002986 */ /* 0x0001e2000c101524 */
[----:B------:R-:W-:-:S03]  /*fc50*/  ISETP.GT.AND P2, PT, R0, 0x1, P0 ;  /* 0x000000010000780c */ /* 0x000fc60000744270 */
[----:B0-----:R-:W2:Y:S10]  /*fc60*/  LDL.LU R9, [R1+0x5c] ;  /* 0x00005c0001097983 */ /* 0x001eb40000300800 */
[----:B------:R0:W-:Y:S04]  /*fc70*/  @P2 STG.E.U16 desc[UR36][R6.64+0x2], R8 ;  /* 0x0000020806002986 */ /* 0x0001e8000c101524 */
[----:B0-----:R-:W3:Y:S01]  /*fc80*/  LDL.LU R8, [R1+0x10] ;  /* 0x0000100001087983 */ /* 0x001ee20000300800 */
[----:B------:R-:W-:Y:S01]  /*fc90*/  ISETP.GT.AND P2, PT, R0, 0x8, P1 ;  /* 0x000000080000780c */ /* 0x000fe20000f44270 */
[----:B---3--:R-:W-:-:S05]  /*fca0*/  FMUL R8, R8, R2 ;  /* 0x0000000208087220 */ /* 0x008fca0000400000 */
[----:B------:R-:W-:-:S07]  /*fcb0*/  F2FP.BF16.F32.PACK_AB R8, RZ, R8 ;  /* 0x00000008ff08723e */ /* 0x000fce00000010ff */
        /* <DEDUP_REMOVED lines=88> */
[-C--:B--2---:R-:W-:Y:S01]  /*10240*/  FMUL R9, R9, R2.reuse ;  /* 0x0000000209097220 */ /* 0x084fe20000400000 */
[----:B------:R-:W-:-:S04]  /*10250*/  FMUL R237, R83, R2 ;  /* 0x0000000253ed7220 */ /* 0x000fc80000400000 */
[----:B------:R-:W-:Y:S01]  /*10260*/  F2FP.BF16.F32.PACK_AB R9, RZ, R9 ;  /* 0x00000009ff09723e */ /* 0x000fe200000010ff */
[----:B----4-:R-:W-:-:S03]  /*10270*/  FMUL R236, R84, R2 ;  /* 0x0000000254ec7220 */ /* 0x010fc60000400000 */
[----:B------:R-:W-:Y:S01]  /*10280*/  PRMT R85, R9, 0x7610, R85 ;  /* 0x0000761009557816 */ /* 0x000fe20000000055 */
[----:B---3--:R-:W-:-:S05]  /*10290*/  FMUL R8, R8, R2 ;  /* 0x0000000208087220 */ /* 0x008fca0000400000 */
[----:B------:R-:W-:-:S05]  /*102a0*/  F2FP.BF16.F32.PACK_AB R8, RZ, R8 ;  /* 0x00000008ff08723e */ /* 0x000fca00000010ff */
[----:B------:R0:W-:Y:S04]  /*102b0*/  @P2 STG.E.U16 desc[UR36][R6.64+0x50], R8 ;  /* 0x0000500806002986 */ /* 0x0001e8000c101524 */
[----:B0-----:R-:W2:Y:S01]  /*102c0*/  LDL.LU R8, [R1+0x60] ;  /* 0x0000600001087983 */ /* 0x001ea20000300800 */
[----:B------:R-:W-:Y:S01]  /*102d0*/  ISETP.GT.AND P5, PT, R0, 0x30, P1 ;  /* 0x000000300000780c */ /* 0x000fe20000fa4270 */
[-C--:B------:R-:W-:Y:S01]  /*102e0*/  FMUL R15, R15, R2.reuse ;  /* 0x000000020f0f7220 */ /* 0x080fe20000400000 */
[-C--:B------:R-:W-:Y:S01]  /*102f0*/  FMUL R14, R14, R2.reuse ;  /* 0x000000020e0e7220 */ /* 0x080fe20000400000 */
[----:B------:R-:W3:Y:S01]  /*10300*/  LDL.LU R83, [R1+0x21c] ;  /* 0x00021c0001537983 */ /* 0x000ee20000300800 */
[-C--:B------:R-:W-:Y:S01]  /*10310*/  FMUL R13, R13, R2.reuse ;  /* 0x000000020d0d7220 */ /* 0x080fe20000400000 */
[-C--:B------:R-:W-:Y:S01]  /*10320*/  FMUL R12, R12, R2.reuse ;  /* 0x000000020c0c7220 */ /* 0x080fe20000400000 */
[-C--:B------:R-:W-:Y:S01]  /*10330*/  FMUL R11, R11, R2.reuse ;  /* 0x000000020b0b7220 */ /* 0x080fe20000400000 */
[----:B------:R-:W4:Y:S01]  /*10340*/  LDL.LU R84, [R1+0x218] ;  /* 0x0002180001547983 */ /* 0x000f220000300800 */
[-C--:B------:R-:W-:Y:S01]  /*10350*/  FMUL R223, R223, R2.reuse ;  /* 0x00000002dfdf7220 */ /* 0x080fe20000400000 */
[-C--:B------:R-:W-:Y:S01]  /*10360*/  FMUL R10, R10, R2.reuse ;  /* 0x000000020a0a7220 */ /* 0x080fe20000400000 */
[-C--:B------:R-:W-:Y:S01]  /*10370*/  FMUL R222, R222, R2.reuse ;  /* 0x00000002dede7220 */ /* 0x080fe20000400000 */
[----:B------:R-:W3:Y:S01]  /*10380*/  LDL.LU R9, [R1+0x17c] ;  /* 0x00017c0001097983 */ /* 0x000ee20000300800 */
[C---:B------:R-:W-:Y:S01]  /*10390*/  ISETP.GT.AND P2, PT, R0.reuse, 0x29, P0 ;  /* 0x000000290000780c */ /* 0x040fe20000744270 */
[-C--:B------:R-:W-:Y:S01]  /*103a0*/  FMUL R225, R225, R2.reuse ;  /* 0x00000002e1e17220 */ /* 0x080fe20000400000 */
[C---:B------:R-:W-:Y:S01]  /*103b0*/  ISETP.GT.AND P3, PT, R0.reuse, 0x31, P1 ;  /* 0x000000310000780c */ /* 0x040fe20000f64270 */
[-C--:B------:R-:W-:Y:S01]  /*103c0*/  FMUL R227, R227, R2.reuse ;  /* 0x00000002e3e37220 */ /* 0x080fe20000400000 */
[----:B------:R-:W-:Y:S01]  /*103d0*/  ISETP.GT.AND P4, PT, R0, 0x30, P0 ;  /* 0x000000300000780c */ /* 0x000fe20000784270 */
[-C--:B------:R-:W-:Y:S01]  /*103e0*/  FMUL R224, R224, R2.reuse ;  /* 0x00000002e0e07220 */ /* 0x080fe20000400000 */
[----:B------:R-:W-:Y:S01]  /*103f0*/  F2FP.BF16.F32.PACK_AB R15, RZ, R15 ;  /* 0x0000000fff0f723e */ /* 0x000fe200000010ff */
[-C--:B------:R-:W-:Y:S01]  /*10400*/  FMUL R226, R226, R2.reuse ;  /* 0x00000002e2e27220 */ /* 0x080fe20000400000 */
[-C--:B------:R-:W-:Y:S01]  /*10410*/  FMUL R229, R229, R2.reuse ;  /* 0x00000002e5e57220 */ /* 0x080fe20000400000 */
[-C--:B------:R-:W-:Y:S01]  /*10420*/  FMUL R231, R231, R2.reuse ;  /* 0x00000002e7e77220 */ /* 0x080fe20000400000 */
[-C--:B------:R-:W-:Y:S01]  /*10430*/  FMUL R228, R228, R2.reuse ;  /* 0x00000002e4e47220 */ /* 0x080fe20000400000 */
[-C--:B------:R-:W-:Y:S01]  /*10440*/  FMUL R230, R230, R2.reuse ;  /* 0x00000002e6e67220 */ /* 0x080fe20000400000 */
[-C--:B------:R-:W-:Y:S01]  /*10450*/  FMUL R233, R233, R2.reuse ;  /* 0x00000002e9e97220 */ /* 0x080fe20000400000 */
[----:B------:R-:W-:Y:S01]  /*10460*/  @P2 STG.E.U16 desc[UR36][R6.64+0x52], R85 ;  /* 0x0000525506002986 */ /* 0x000fe2000c101524 */
[----:B------:R-:W-:Y:S01]  /*10470*/  ISETP.GT.AND P2, PT, R0, 0x38, P1 ;  /* 0x000000380000780c */ /* 0x000fe20000f44270 */
[----:B------:R-:W-:Y:S01]  /*10480*/  FMUL R235, R235, R2 ;  /* 0x00000002ebeb7220 */ /* 0x000fe20000400000 */
[----:B------:R-:W-:Y:S01]  /*10490*/  F2FP.BF16.F32.PACK_AB R14, RZ, R14 ;  /* 0x0000000eff0e723e */ /* 0x000fe200000010ff */
[-C--:B------:R-:W-:Y:S01]  /*104a0*/  FMUL R232, R232, R2.reuse ;  /* 0x00000002e8e87220 */ /* 0x080fe20000400000 */
[----:B------:R-:W-:Y:S01]  /*104b0*/  F2FP.BF16.F32.PACK_AB R13, RZ, R13 ;  /* 0x0000000dff0d723e */ /* 0x000fe200000010ff */
[----:B------:R-:W-:Y:S01]  /*104c0*/  FMUL R234, R234, R2 ;  /* 0x00000002eaea7220 */ /* 0x000fe20000400000 */
[----:B------:R-:W-:-:S02]  /*104d0*/  F2FP.BF16.F32.PACK_AB R12, RZ, R12 ;  /* 0x0000000cff0c723e */ /* 0x000fc400000010ff */
[----:B------:R-:W-:Y:S02]  /*104e0*/  F2FP.BF16.F32.PACK_AB R11, RZ, R11 ;  /* 0x0000000bff0b723e */ /* 0x000fe400000010ff */
[----:B------:R-:W-:Y:S01]  /*104f0*/  F2FP.BF16.F32.PACK_AB R223, RZ, R223 ;  /* 0x000000dfffdf723e */ /* 0x000fe200000010ff */
[----:B------:R-:W-:Y:S01]  /*10500*/  FMUL R86, R86, R2 ;  /* 0x0000000256567220 */ /* 0x000fe20000400000 */
[----:B------:R-:W-:Y:S01]  /*10510*/  F2FP.BF16.F32.PACK_AB R10, RZ, R10 ;  /* 0x0000000aff0a723e */ /* 0x000fe200000010ff */
[----:B------:R-:W-:Y:S01]  /*10520*/  FMUL R87, R87, R2 ;  /* 0x0000000257577220 */ /* 0x000fe20000400000 */
[----:B------:R-:W-:Y:S01]  /*10530*/  F2FP.BF16.F32.PACK_AB R222, RZ, R222 ;  /* 0x000000deffde723e */ /* 0x000fe200000010ff */
[-C--:B------:R-:W-:Y:S01]  /*10540*/  FMUL R88, R88, R2.reuse ;  /* 0x0000000258587220 */ /* 0x080fe20000400000 */
[----:B------:R-:W-:Y:S01]  /*10550*/  F2FP.BF16.F32.PACK_AB R225, RZ, R225 ;  /* 0x000000e1ffe1723e */ /* 0x000fe200000010ff */
[-C--:B------:R-:W-:Y:S01]  /*10560*/  FMUL R89, R89, R2.reuse ;  /* 0x0000000259597220 */ /* 0x080fe20000400000 */
        /* <DEDUP_REMOVED lines=23> */
[----:B------:R-:W-:Y:S01]  /*106e0*/  FMUL R101, R101, R2 ;  /* 0x0000000265657220 */ /* 0x000fe20000400000 */
[----:B------:R-:W-:Y:S01]  /*106f0*/  F2FP.BF16.F32.PACK_AB R236, RZ, R236 ;  /* 0x000000ecffec723e */ /* 0x000fe200000010ff */
[-C--:B------:R-:W-:Y:S01]  /*10700*/  FMUL R102, R102, R2.reuse ;  /* 0x0000000266667220 */ /* 0x080fe20000400000 */
        /* <DEDUP_REMOVED lines=23> */
[-C--:B--2---:R-:W-:Y:S01]  /*10880*/  FMUL R8, R8, R2.reuse ;  /* 0x0000000208087220 */ /* 0x084fe20000400000 */
[-C--:B------:R-:W-:Y:S01]  /*10890*/  FMUL R22, R22, R2.reuse ;  /* 0x0000000216167220 */ /* 0x080fe20000400000 */
[-C--:B------:R-:W-:Y:S01]  /*108a0*/  FMUL R23, R23, R2.reuse ;  /* 0x0000000217177220 */ /* 0x080fe20000400000 */
[-C--:B------:R-:W-:Y:S01]  /*108b0*/  FMUL R216, R216, R2.reuse ;  /* 0x00000002d8d87220 */ /* 0x080fe20000400000 */
[----:B------:R-:W-:Y:S01]  /*108c0*/  FMUL R217, R217, R2 ;  /* 0x00000002d9d97220 */ /* 0x000fe20000400000 */
[----:B------:R-:W-:Y:S01]  /*108d0*/  F2FP.BF16.F32.PACK_AB R8, RZ, R8 ;  /* 0x00000008ff08723e */ /* 0x000fe200000010ff */
[-C--:B------:R-:W-:Y:S01]  /*108e0*/  FMUL R218, R218, R2.reuse ;  /* 0x00000002dada7220 */ /* 0x080fe20000400000 */
[-C--:B------:R-:W-:Y:S01]  /*108f0*/  FMUL R219, R219, R2.reuse ;  /* 0x00000002dbdb7220 */ /* 0x080fe20000400000 */
[-C--:B------:R-:W-:Y:S01]  /*10900*/  FMUL R220, R220, R2.reuse ;  /* 0x00000002dcdc7220 */ /* 0x080fe20000400000 */
[----:B------:R-:W-:Y:S01]  /*10910*/  FMUL R221, R221, R2 ;  /* 0x00000002dddd7220 */ /* 0x000fe20000400000 */
[----:B------:R0:W-:Y:S01]  /*10920*/  @P5 STG.E.U16 desc[UR36][R4.64+0x60], R8 ;  /* 0x0000600804005986 */ /* 0x0001e2000c101524 */
[----:B------:R-:W-:-:S03]  /*10930*/  ISETP.GT.AND P5, PT, R0, 0x31, P0 ;  /* 0x000000310000780c */ /* 0x000fc600007a4270 */
[----:B------:R-:W-:Y:S01]  /*10940*/  @P3 STG.E.U16 desc[UR36][R4.64+0x62], R15 ;  /* 0x0000620f04003986 */ /* 0x000fe2000c101524 */
[----:B------:R-:W-:-:S03]  /*10950*/  ISETP.GT.AND P3, PT, R0, 0x39, P1 ;  /* 0x000000390000780c */ /* 0x000fc60000f64270 */
[----:B------:R-:W-:Y:S01]  /*10960*/  @P4 STG.E.U16 desc[UR36][R6.64+0x60], R14 ;  /* 0x0000600e06004986 */ /* 0x000fe2000c101524 */
[----:B------:R-:W-:Y:S01]  /*10970*/  ISETP.GT.AND P4, PT, R0, 0x38, P0 ;  /* 0x000000380000780c */ /* 0x000fe20000784270 */
[-C--:B---3--:R-:W-:Y:S01]  /*10980*/  FMUL R9, R9, R2.reuse ;  /* 0x0000000209097220 */ /* 0x088fe20000400000 */
[----:B------:R-:W-:Y:S01]  /*10990*/  USHF.L.U64.HI UR11, UR8, 0x8, UR9 ;  /* 0x00000008080b7899 */ /* 0x000fe20008010209 */
[-C--:B------:R-:W-:Y:S01]  /*109a0*/  FMUL R120, R120, R2.reuse ;  /* 0x0000000278787220 */ /* 0x080fe20000400000 */
[----:B------:R-:W-:Y:S01]  /*109b0*/  FMUL R121, R121, R2 ;  /* 0x0000000279797220 */ /* 0x000fe20000400000 */
[----:B------:R-:W-:Y:S01]  /*109c0*/  @P5 STG.E.U16 desc[UR36][R6.64+0x62], R13 ;  /* 0x0000620d06005986 */ /* 0x000fe2000c101524 */
[----:B------:R-:W-:-:S03]  /*109d0*/  ISETP.GT.AND P5, PT, R0, 0x39, P0 ;  /* 0x000000390000780c */ /* 0x000fc600007a4270 */
[----:B------:R-:W-:Y:S01]  /*109e0*/  @P2 STG.E.U16 desc[UR36][R4.64+0x70], R12 ;  /* 0x0000700c04002986 */ /* 0x000fe2000c101524 */
[----:B------:R-:W-:-:S03]  /*109f0*/  ISETP.GT.AND P2, PT, R0, 0x40, P1 ;  /* 0x000000400000780c */ /* 0x000fc60000f44270 */
[----:B------:R-:W-:Y:S01]  /*10a00*/  @P3 STG.E.U16 desc[UR36][R4.64+0x72], R11 ;  /* 0x0000720b04003986 */ /* 0x000fe2000c101524 */
[----:B------:R-:W-:-:S03]  /*10a10*/  ISETP.GT.AND P3, PT, R0, 0x41, P1 ;  /* 0x000000410000780c */ /* 0x000fc60000f64270 */
[----:B------:R-:W-:Y:S01]  /*10a20*/  @P4 STG.E.U16 desc[UR36][R6.64+0x70], R223 ;  /* 0x000070df06004986 */ /* 0x000fe2000c101524 */
[----:B------:R-:W-:-:S03]  /*10a30*/  ISETP.GT.AND P4, PT, R0, 0x40, P0 ;  /* 0x000000400000780c */ /* 0x000fc60000784270 */
[----:B------:R1:W-:Y:S01]  /*10a40*/  @P5 STG.E.U16 desc[UR36][R6.64+0x72], R10 ;  /* 0x0000720a06005986 */ /* 0x0003e2000c101524 */
[----:B------:R-:W-:-:S03]  /*10a50*/  ISETP.GT.AND P5, PT, R0, 0x41, P0 ;  /* 0x000000410000780c */ /* 0x000fc600007a4270 */
        /* <DEDUP_REMOVED lines=23> */
[C---:B------:R-:W-:Y:S02]  /*10bd0*/  ISETP.GT.AND P5, PT, R0.reuse, 0x59, P0 ;  /* 0x000000590000780c */ /* 0x040fe400007a4270 */
[----:B0-----:R-:W-:Y:S01]  /*10be0*/  F2FP.BF16.F32.PACK_AB R8, RZ, R86 ;  /* 0x00000056ff08723e */ /* 0x001fe200000010ff */
[----:B------:R-:W-:Y:S01]  /*10bf0*/  @P2 STG.E.U16 desc[UR36][R4.64+0xb0], R234 ;  /* 0x0000b0ea04002986 */ /* 0x000fe2000c101524 */
[----:B------:R-:W-:Y:S02]  /*10c00*/  ISETP.GT.AND P2, PT, R0, 0x60, P1 ;  /* 0x000000600000780c */ /* 0x000fe40000f44270 */
[----:B-1----:R-:W-:Y:S01]  /*10c10*/  PRMT R10, R8, 0x7610, R10 ;  /* 0x00007610080a7816 */ /* 0x002fe2000000000a */
[----:B------:R-:W-:Y:S01]  /*10c20*/  FMUL R122, R122, R2 ;  /* 0x000000027a7a7220 */ /* 0x000fe20000400000 */
[----:B------:R-:W-:Y:S01]  /*10c30*/  F2FP.BF16.F32.PACK_AB R8, RZ, R87 ;  /* 0x00000057ff08723e */ /* 0x000fe200000010ff */
[----:B------:R-:W-:Y:S01]  /*10c40*/  @P3 STG.E.U16 desc[UR36][R4.64+0xb2], R237 ;  /* 0x0000b2ed04003986 */ /* 0x000fe2000c101524 */
[----:B------:R-:W-:-:S03]  /*10c50*/  ISETP.GT.AND P3, PT, R0, 0x61, P1 ;  /* 0x000000610000780c */ /* 0x000fc60000f64270 */
[----:B------:R0:W-:Y:S01]  /*10c60*/  @P4 STG.E.U16 desc[UR36][R6.64+0xb0], R10 ;  /* 0x0000b00a06004986 */ /* 0x0001e2000c101524 */
[----:B------:R-:W-:-:S03]  /*10c70*/  ISETP.GT.AND P4, PT, R0, 0x60, P0 ;  /* 0x000000600000780c */ /* 0x000fc60000784270 */
[----:B------:R-:W-:Y:S01]  /*10c80*/  @P5 STG.E.U16 desc[UR36][R6.64+0xb2], R236 ;  /* 0x0000b2ec06005986 */ /* 0x000fe2000c101524 */
[----:B------:R-:W-:Y:S01]  /*10c90*/  ISETP.GT.AND P5, PT, R0, 0x61, P0 ;  /* 0x000000610000780c */ /* 0x000fe200007a4270 */
[-C--:B------:R-:W-:Y:S01]  /*10ca0*/  FMUL R123, R123, R2.reuse ;  /* 0x000000027b7b7220 */ /* 0x080fe20000400000 */
[-C--:B------:R-:W-:Y:S01]  /*10cb0*/  FMUL R124, R124, R2.reuse ;  /* 0x000000027c7c7220 */ /* 0x080fe20000400000 */
[-C--:B------:R-:W-:Y:S01]  /*10cc0*/  FMUL R125, R125, R2.reuse ;  /* 0x000000027d7d7220 */ /* 0x080fe20000400000 */
[-C--:B------:R-:W-:Y:S01]  /*10cd0*/  FMUL R126, R126, R2.reuse ;  /* 0x000000027e7e7220 */ /* 0x080fe20000400000 */
[-C--:B------:R-:W-:Y:S01]  /*10ce0*/  FMUL R127, R127, R2.reuse ;  /* 0x000000027f7f7220 */ /* 0x080fe20000400000 */
[-C--:B------:R-:W-:Y:S01]  /*10cf0*/  FMUL R129, R129, R2.reuse ;  /* 0x0000000281817220 */ /* 0x080fe20000400000 */
[----:B0-----:R-:W-:Y:S01]  /*10d00*/  PRMT R10, R8, 0x7610, R10 ;  /* 0x00007610080a7816 */ /* 0x001fe2000000000a */
[----:B------:R-:W-:Y:S01]  /*10d10*/  FMUL R128, R128, R2 ;  /* 0x0000000280807220 */ /* 0x000fe20000400000 */
[----:B------:R-:W-:Y:S01]  /*10d20*/  F2FP.BF16.F32.PACK_AB R8, RZ, R88 ;  /* 0x00000058ff08723e */ /* 0x000fe200000010ff */
[-C--:B------:R-:W-:Y:S01]  /*10d30*/  FMUL R130, R130, R2.reuse ;  /* 0x0000000282827220 */ /* 0x080fe20000400000 */
[----:B------:R-:W-:Y:S01]  /*10d40*/  FMUL R131, R131, R2 ;  /* 0x0000000283837220 */ /* 0x000fe20000400000 */
[----:B------:R0:W-:Y:S01]  /*10d50*/  @P2 STG.E.U16 desc[UR36][R4.64+0xc0], R10 ;  /* 0x0000c00a04002986 */ /* 0x0001e2000c101524 */
[----:B------:R-:W-:-:S02]  /*10d60*/  ISETP.GT.AND P2, PT, R0, 0x68, P1 ;  /* 0x000000680000780c */ /* 0x000fc40000f44270 */
[----:B------:R-:W-:Y:S01]  /*10d70*/  PRMT R11, R8, 0x7610, R11 ;  /* 0x00007610080b7816 */ /* 0x000fe2000000000b */
        /* <DEDUP_REMOVED lines=8> */
[----:B0-----:R-:W-:Y:S01]  /*10e00*/  F2FP.BF16.F32.PACK_AB R10, RZ, R89 ;  /* 0x00000059ff0a723e */ /* 0x001fe200000010ff */
[----:B------:R-:W-:Y:S03]  /*10e10*/  @P3 STG.E.U16 desc[UR36][R4.64+0xc2], R11 ;  /* 0x0000c20b04003986 */ /* 0x000fe6000c101524 */
[----:B------:R-:W-:Y:S01]  /*10e20*/  PRMT R12, R10, 0x7610, R12 ;  /* 0x000076100a0c7816 */ /* 0x000fe2000000000c */
[-C--:B------:R-:W-:Y:S01]  /*10e30*/  FMUL R139, R139, R2.reuse ;  /* 0x000000028b8b7220 */ /* 0x080fe20000400000 */
[C---:B------:R-:W-:Y:S01]  /*10e40*/  ISETP.GT.AND P3, PT, R0.reuse, 0x69, P1 ;  /* 0x000000690000780c */ /* 0x040fe20000f64270 */
[----:B------:R-:W-:Y:S01]  /*10e50*/  FMUL R141, R141, R2 ;  /* 0x000000028d8d7220 */ /* 0x000fe20000400000 */
[----:B------:R-:W-:Y:S01]  /*10e60*/  F2FP.BF16.F32.PACK_AB R10, RZ, R91 ;  /* 0x0000005bff0a723e */ /* 0x000fe200000010ff */
[----:B------:R-:W-:Y:S01]  /*10e70*/  @P4 STG.E.U16 desc[UR36][R6.64+0xc0], R12 ;  /* 0x0000c00c06004986 */ /* 0x000fe2000c101524 */
[----:B------:R-:W-:-:S03]  /*10e80*/  ISETP.GT.AND P4, PT, R0, 0x68, P0 ;  /* 0x000000680000780c */ /* 0x000fc60000784270 */
[----:B------:R0:W-:Y:S01]  /*10e90*/  @P5 STG.E.U16 desc[UR36][R6.64+0xc2], R8 ;  /* 0x0000c20806005986 */ /* 0x0001e2000c101524 */
[----:B------:R-:W-:-:S03]  /*10ea0*/  ISETP.GT.AND P5, PT, R0, 0x69, P0 ;  /* 0x000000690000780c */ /* 0x000fc600007a4270 */
[----:B------:R1:W-:Y:S01]  /*10eb0*/  @P2 STG.E.U16 desc[UR36][R4.64+0xd0], R10 ;  /* 0x0000d00a04002986 */ /* 0x0003e2000c101524 */
[----:B------:R-:W-:Y:S01]  /*10ec0*/  ISETP.GT.AND P2, PT, R0, 0x70, P1 ;  /* 0x000000700000780c */ /* 0x000fe20000f44270 */
[-C--:B------:R-:W-:Y:S01]  /*10ed0*/  FMUL R140, R140, R2.reuse ;  /* 0x000000028c8c7220 */ /* 0x080fe20000400000 */
[-C--:B------:R-:W-:Y:S01]  /*10ee0*/  FMUL R142, R142, R2.reuse ;  /* 0x000000028e8e7220 */ /* 0x080fe20000400000 */
[-C--:B------:R-:W-:Y:S01]  /*10ef0*/  FMUL R143, R143, R2.reuse ;  /* 0x000000028f8f7220 */ /* 0x080fe20000400000 */
[-C--:B------:R-:W-:Y:S01]  /*10f00*/  FMUL R145, R145, R2.reuse ;  /* 0x0000000291917220 */ /* 0x080fe20000400000 */
[-C--:B------:R-:W-:Y:S01]  /*10f10*/  FMUL R144, R144, R2.reuse ;  /* 0x0000000290907220 */ /* 0x080fe20000400000 */
[----:B------:R-:W-:Y:S01]  /*10f20*/  FMUL R146, R146, R2 ;  /* 0x0000000292927220 */ /* 0x000fe20000400000 */
[----:B0-----:R-:W-:Y:S01]  /*10f30*/  F2FP.BF16.F32.PACK_AB R8, RZ, R92 ;  /* 0x0000005cff08723e */ /* 0x001fe200000010ff */
[-C--:B------:R-:W-:Y:S01]  /*10f40*/  FMUL R147, R147, R2.reuse ;  /* 0x0000000293937220 */ /* 0x080fe20000400000 */
[-C--:B------:R-:W-:Y:S01]  /*10f50*/  FMUL R149, R149, R2.reuse ;  /* 0x0000000295957220 */ /* 0x080fe20000400000 */
[-C--:B------:R-:W-:Y:S01]  /*10f60*/  FMUL R148, R148, R2.reuse ;  /* 0x0000000294947220 */ /* 0x080fe20000400000 */
[----:B-1----:R-:W-:Y:S01]  /*10f70*/  F2FP.BF16.F32.PACK_AB R10, RZ, R93 ;  /* 0x0000005dff0a723e */ /* 0x002fe200000010ff */
[-C--:B------:R-:W-:Y:S01]  /*10f80*/  FMUL R150, R150, R2.reuse ;  /* 0x0000000296967220 */ /* 0x080fe20000400000 */
[----:B------:R-:W-:Y:S01]  /*10f90*/  PRMT R11, R8, 0x7610, R11 ;  /* 0x00007610080b7816 */ /* 0x000fe2000000000b */
[-C--:B------:R-:W-:Y:S01]  /*10fa0*/  FMUL R151, R151, R2.reuse ;  /* 0x0000000297977220 */ /* 0x080fe20000400000 */
[----:B------:R-:W-:Y:S01]  /*10fb0*/  PRMT R12, R10, 0x7610, R12 ;  /* 0x000076100a0c7816 */ /* 0x000fe2000000000c */
[----:B------:R-:W-:Y:S01]  /*10fc0*/  FMUL R153, R153, R2 ;  /* 0x0000000299997220 */ /* 0x000fe20000400000 */
[----:B------:R-:W-:Y:S01]  /*10fd0*/  F2FP.BF16.F32.PACK_AB R8, RZ, R94 ;  /* 0x0000005eff08723e */ /* 0x000fe200000010ff */
[----:B------:R-:W-:Y:S01]  /*10fe0*/  @P3 STG.E.U16 desc[UR36][R4.64+0xd2], R11 ;  /* 0x0000d20b04003986 */ /* 0x000fe2000c101524 */
[----:B------:R-:W-:-:S02]  /*10ff0*/  ISETP.GT.AND P3, PT, R0, 0x71, P1 ;  /* 0x000000710000780c */ /* 0x000fc40000f64270 */
        /* <DEDUP_REMOVED lines=27> */
[----:B------:R-:W-:Y:S04]  /*111b0*/  @P4 STG.E.U16 desc[UR36][R6.64+0xe0], R12 ;  /* 0x0000e00c06004986 */ /* 0x000fe8000c101524 */
        /* <DEDUP_REMOVED lines=18> */
[----:B------:R-:W-:Y:S01]  /*112e0*/  ISETP.GT.AND P2, PT, R0, 0x80, P1 ;  /* 0x000000800000780c */ /* 0x000fe20000f44270 */
[----:B------:R-:W-:Y:S01]  /*112f0*/  FMUL R177, R177, R2 ;  /* 0x00000002b1b17220 */ /* 0x000fe20000400000 */
[----:B------:R-:W-:Y:S01]  /*11300*/  F2FP.BF16.F32.PACK_AB R8, RZ, R102 ;  /* 0x00000066ff08723e */ /* 0x000fe200000010ff */
[----:B------:R0:W-:Y:S01]  /*11310*/  @P3 STG.E.U16 desc[UR36][R4.64+0xf2], R11 ;  /* 0x0000f20b04003986 */ /* 0x0001e2000c101524 */
[----:B------:R-:W-:-:S02]  /*11320*/  PRMT R12, R10, 0x7610, R12 ;  /* 0x000076100a0c7816 */ /* 0x000fc4000000000c */
[----:B------:R-:W-:Y:S01]  /*11330*/  F2FP.BF16.F32.PACK_AB R10, RZ, R103 ;  /* 0x00000067ff0a723e */ /* 0x000fe200000010ff */
[-C--:B------:R-:W-:Y:S01]  /*11340*/  FMUL R176, R176, R2.reuse ;  /* 0x00000002b0b07220 */ /* 0x080fe20000400000 */
[----:B------:R-:W-:Y:S01]  /*11350*/  ISETP.GT.AND P3, PT, R0, 0x81, P1 ;  /* 0x000000810000780c */ /* 0x000fe20000f64270 */
[----:B------:R1:W-:Y:S01]  /*11360*/  @P4 STG.E.U16 desc[UR36][R6.64+0xf0], R12 ;  /* 0x0000f00c06004986 */ /* 0x0003e2000c101524 */
[-C--:B------:R-:W-:Y:S01]  /*11370*/  FMUL R178, R178, R2.reuse ;  /* 0x00000002b2b27220 */ /* 0x080fe20000400000 */
[-C--:B------:R-:W-:Y:S01]  /*11380*/  FMUL R179, R179, R2.reuse ;  /* 0x00000002b3b37220 */ /* 0x080fe20000400000 */
[-C--:B------:R-:W-:Y:S01]  /*11390*/  FMUL R181, R181, R2.reuse ;  /* 0x00000002b5b57220 */ /* 0x080fe20000400000 */
[-C--:B------:R-:W-:Y:S01]  /*113a0*/  FMUL R180, R180, R2.reuse ;  /* 0x00000002b4b47220 */ /* 0x080fe20000400000 */
[-C--:B------:R-:W-:Y:S01]  /*113b0*/  FMUL R182, R182, R2.reuse ;  /* 0x00000002b6b67220 */ /* 0x080fe20000400000 */
[----:B0-----:R-:W-:Y:S01]  /*113c0*/  PRMT R11, R8, 0x7610, R11 ;  /* 0x00007610080b7816 */ /* 0x001fe2000000000b */
[-C--:B------:R-:W-:Y:S01]  /*113d0*/  FMUL R183, R183, R2.reuse ;  /* 0x00000002b7b77220 */ /* 0x080fe20000400000 */
[----:B------:R-:W-:Y:S01]  /*113e0*/  PRMT R8, R10, 0x7610, R8 ;  /* 0x000076100a087816 */ /* 0x000fe20000000008 */
[----:B------:R-:W-:Y:S01]  /*113f0*/  FMUL R185, R185, R2 ;  /* 0x00000002b9b97220 */ /* 0x000fe20000400000 */
[----:B------:R-:W-:Y:S01]  /*11400*/  F2FP.BF16.F32.PACK_AB R10, RZ, R104 ;  /* 0x00000068ff0a723e */ /* 0x000fe200000010ff */
[----:B------:R0:W-:Y:S01]  /*11410*/  @P5 STG.E.U16 desc[UR36][R6.64+0xf2], R11 ;  /* 0x0000f20b06005986 */ /* 0x0001e2000c101524 */
[----:B------:R-:W-:-:S02]  /*11420*/  ISETP.GT.AND P4, PT, R0, 0x80, P0 ;  /* 0x000000800000780c */ /* 0x000fc40000784270 */
[----:B-1----:R-:W-:Y:S01]  /*11430*/  PRMT R12, R10, 0x7610, R12 ;  /* 0x000076100a0c7816 */ /* 0x002fe2000000000c */
[----:B------:R1:W-:Y:S01]  /*11440*/  @P2 STG.E.U16 desc[UR36][R4.64+0x100], R8 ;  /* 0x0001000804002986 */ /* 0x0003e2000c101524 */
[----:B------:R-:W-:Y:S02]  /*11450*/  F2FP.BF16.F32.PACK_AB R14, RZ, R105 ;  /* 0x00000069ff0e723e */ /* 0x000fe400000010ff */
[----:B------:R-:W-:Y:S01]  /*11460*/  ISETP.GT.AND P5, PT, R0, 0x81, P0 ;  /* 0x000000810000780c */ /* 0x000fe200007a4270 */
[----:B------:R-:W-:Y:S01]  /*11470*/  FMUL R184, R184, R2 ;  /* 0x00000002b8b87220 */ /* 0x000fe20000400000 */
[----:B------:R-:W-:Y:S01]  /*11480*/  ISETP.GT.AND P2, PT, R0, 0x88, P1 ;  /* 0x000000880000780c */ /* 0x000fe20000f44270 */
[----:B------:R-:W-:Y:S01]  /*11490*/  @P3 STG.E.U16 desc[UR36][R4.64+0x102], R12 ;  /* 0x0001020c04003986 */ /* 0x000fe2000c101524 */
[----:B------:R-:W-:Y:S02]  /*114a0*/  F2FP.BF16.F32.PACK_AB R13, RZ, R106 ;  /* 0x0000006aff0d723e */ /* 0x000fe400000010ff */
[----:B------:R-:W-:Y:S01]  /*114b0*/  PRMT R10, R14, 0x7610, R10 ;  /* 0x000076100e0a7816 */ /* 0x000fe2000000000a */
[-C--:B------:R-:W-:Y:S01]  /*114c0*/  FMUL R186, R186, R2.reuse ;  /* 0x00000002baba7220 */ /* 0x080fe20000400000 */
[----:B------:R-:W-:Y:S01]  /*114d0*/  ISETP.GT.AND P3, PT, R0, 0x89, P1 ;  /* 0x000000890000780c */ /* 0x000fe20000f64270 */
[-C--:B------:R-:W-:Y:S01]  /*114e0*/  FMUL R187, R187, R2.reuse ;  /* 0x00000002bbbb7220 */ /* 0x080fe20000400000 */
[----:B------:R-:W-:Y:S01]  /*114f0*/  F2FP.BF16.F32.PACK_AB R14, RZ, R107 ;  /* 0x0000006bff0e723e */ /* 0x000fe200000010ff */
[-C--:B------:R-:W-:Y:S01]  /*11500*/  FMUL R189, R189, R2.reuse ;  /* 0x00000002bdbd7220 */ /* 0x080fe20000400000 */
[----:B0-----:R-:W-:Y:S01]  /*11510*/  PRMT R11, R13, 0x7610, R11 ;  /* 0x000076100d0b7816 */ /* 0x001fe2000000000b */
[----:B------:R-:W-:Y:S01]  /*11520*/  FMUL R188, R188, R2 ;  /* 0x00000002bcbc7220 */ /* 0x000fe20000400000 */
[----:B-1----:R-:W-:Y:S01]  /*11530*/  PRMT R8, R14, 0x7610, R8 ;  /* 0x000076100e087816 */ /* 0x002fe20000000008 */
[----:B------:R0:W-:Y:S01]  /*11540*/  @P4 STG.E.U16 desc[UR36][R6.64+0x100], R10 ;  /* 0x0001000a06004986 */ /* 0x0001e2000c101524 */
[----:B------:R-:W-:-:S02]  /*11550*/  F2FP.BF16.F32.PACK_AB R13, RZ, R108 ;  /* 0x0000006cff0d723e */ /* 0x000fc400000010ff */
[C---:B------:R-:W-:Y:S01]  /*11560*/  ISETP.GT.AND P4, PT, R0.reuse, 0x88, P0 ;  /* 0x000000880000780c */ /* 0x040fe20000784270 */
[----:B------:R-:W-:Y:S01]  /*11570*/  @P5 STG.E.U16 desc[UR36][R6.64+0x102], R11 ;  /* 0x0001020b06005986 */ /* 0x000fe2000c101524 */
[----:B------:R-:W-:-:S03]  /*11580*/  ISETP.GT.AND P5, PT, R0, 0x89, P0 ;  /* 0x000000890000780c */ /* 0x000fc600007a4270 */
[----:B------:R1:W-:Y:S01]  /*11590*/  @P2 STG.E.U16 desc[UR36][R4.64+0x110], R8 ;  /* 0x0001100804002986 */ /* 0x0003e2000c101524 */
[----:B------:R-:W-:-:S03]  /*115a0*/  ISETP.GT.AND P2, PT, R0, 0x90, P1 ;  /* 0x000000900000780c */ /* 0x000fc60000f44270 */
[----:B------:R-:W-:Y:S01]  /*115b0*/  @P3 STG.E.U16 desc[UR36][R4.64+0x112], R13 ;  /* 0x0001120d04003986 */ /* 0x000fe2000c101524 */
[----:B0-----:R-:W-:Y:S02]  /*115c0*/  F2FP.BF16.F32.PACK_AB R10, RZ, R110 ;  /* 0x0000006eff0a723e */ /* 0x001fe400000010ff */
[----:B------:R-:W-:Y:S01]  /*115d0*/  ISETP.GT.AND P3, PT, R0, 0x91, P1 ;  /* 0x000000910000780c */ /* 0x000fe20000f64270 */
[-C--:B------:R-:W-:Y:S01]  /*115e0*/  FMUL R190, R190, R2.reuse ;  /* 0x00000002bebe7220 */ /* 0x080fe20000400000 */
[----:B------:R-:W-:Y:S01]  /*115f0*/  F2FP.BF16.F32.PACK_AB R12, RZ, R109 ;  /* 0x0000006dff0c723e */ /* 0x000fe200000010ff */
[-C--:B------:R-:W-:Y:S01]  /*11600*/  FMUL R191, R191, R2.reuse ;  /* 0x00000002bfbf7220 */ /* 0x080fe20000400000 */
[----:B------:R-:W-:Y:S01]  /*11610*/  PRMT R14, R10, 0x7610, R14 ;  /* 0x000076100a0e7816 */ /* 0x000fe2000000000e */
[----:B------:R-:W-:Y:S01]  /*11620*/  FMUL R193, R193, R2 ;  /* 0x00000002c1c17220 */ /* 0x000fe20000400000 */
[----:B-1----:R-:W-:Y:S01]  /*11630*/  F2FP.BF16.F32.PACK_AB R8, RZ, R112 ;  /* 0x00000070ff08723e */ /* 0x002fe200000010ff */
[----:B------:R-:W-:Y:S01]  /*11640*/  FMUL R192, R192, R2 ;  /* 0x00000002c0c07220 */ /* 0x000fe20000400000 */
[----:B------:R-:W-:Y:S01]  /*11650*/  F2FP.BF16.F32.PACK_AB R11, RZ, R111 ;  /* 0x0000006fff0b723e */ /* 0x000fe200000010ff */
[----:B------:R0:W-:Y:S01]  /*11660*/  @P4 STG.E.U16 desc[UR36][R6.64+0x110], R12 ;  /* 0x0001100c06004986 */ /* 0x0001e2000c101524 */
[----:B------:R-:W-:-:S02]  /*11670*/  ISETP.GT.AND P4, PT, R0, 0x90, P0 ;  /* 0x000000900000780c */ /* 0x000fc40000784270 */
[----:B------:R-:W-:Y:S01]  /*11680*/  F2FP.BF16.F32.PACK_AB R10, RZ, R113 ;  /* 0x00000071ff0a723e */ /* 0x000fe200000010ff */
[----:B------:R1:W-:Y:S01]  /*11690*/  @P5 STG.E.U16 desc[UR36][R6.64+0x112], R14 ;  /* 0x0001120e06005986 */ /* 0x0003e2000c101524 */
[----:B------:R-:W-:-:S03]  /*116a0*/  ISETP.GT.AND P5, PT, R0, 0x91, P0 ;  /* 0x000000910000780c */ /* 0x000fc600007a4270 */
[----:B------:R2:W-:Y:S01]  /*116b0*/  @P2 STG.E.U16 desc[UR36][R4.64+0x120], R11 ;  /* 0x0001200b04002986 */ /* 0x0005e2000c101524 */
[----:B------:R-:W-:Y:S02]  /*116c0*/  ISETP.GT.AND P2, PT, R0, 0x98, P1 ;  /* 0x000000980000780c */ /* 0x000fe40000f44270 */
[----:B0-----:R-:W-:Y:S01]  /*116d0*/  PRMT R12, R8, 0x7610, R12 ;  /* 0x00007610080c7816 */ /* 0x001fe2000000000c */
[----:B------:R-:W-:Y:S01]  /*116e0*/  FMUL R194, R194, R2 ;  /* 0x00000002c2c27220 */ /* 0x000fe20000400000 */
[----:B------:R-:W-:Y:S01]  /*116f0*/  F2FP.BF16.F32.PACK_AB R8, RZ, R114 ;  /* 0x00000072ff08723e */ /* 0x000fe200000010ff */
[-C--:B------:R-:W-:Y:S01]  /*11700*/  FMUL R195, R195, R2.reuse ;  /* 0x00000002c3c37220 */ /* 0x080fe20000400000 */
[----:B------:R-:W-:Y:S01]  /*11710*/  PRMT R13, R10, 0x7610, R13 ;  /* 0x000076100a0d7816 */ /* 0x000fe2000000000d */
[----:B------:R0:W-:Y:S01]  /*11720*/  @P3 STG.E.U16 desc[UR36][R4.64+0x122], R12 ;  /* 0x0001220c04003986 */ /* 0x0001e2000c101524 */
[----:B------:R-:W-:Y:S02]  /*11730*/  ISETP.GT.AND P3, PT, R0, 0x99, P1 ;  /* 0x000000990000780c */ /* 0x000fe40000f64270 */
[----:B------:R-:W-:Y:S01]  /*11740*/  F2FP.BF16.F32.PACK_AB R10, RZ, R115 ;  /* 0x00000073ff0a723e */ /* 0x000fe200000010ff */
[-C--:B------:R-:W-:Y:S01]  /*11750*/  FMUL R197, R197, R2.reuse ;  /* 0x00000002c5c57220 */ /* 0x080fe20000400000 */
[----:B-1----:R-:W-:Y:S01]  /*11760*/  PRMT R14, R8, 0x7610, R14 ;  /* 0x00007610080e7816 */ /* 0x002fe2000000000e */
[----:B------:R-:W-:Y:S01]  /*11770*/  FMUL R196, R196, R2 ;  /* 0x00000002c4c47220 */ /* 0x000fe20000400000 */
[----:B------:R-:W-:Y:S01]  /*11780*/  F2FP.BF16.F32.PACK_AB R8, RZ, R116 ;  /* 0x00000074ff08723e */ /* 0x000fe200000010ff */
[----:B------:R-:W3:Y:S01]  /*11790*/  LDL.LU R85, [R1+0x214] ;  /* 0x0002140001557983 */ /* 0x000ee20000300800 */
[----:B--2---:R-:W-:-:S03]  /*117a0*/  PRMT R11, R10, 0x7610, R11 ;  /* 0x000076100a0b7816 */ /* 0x004fc6000000000b */
[----:B------:R1:W-:Y:S01]  /*117b0*/  @P4 STG.E.U16 desc[UR36][R6.64+0x120], R13 ;  /* 0x0001200d06004986 */ /* 0x0003e2000c101524 */
[----:B0-----:R-:W-:Y:S02]  /*117c0*/  PRMT R12, R8, 0x7610, R12 ;  /* 0x00007610080c7816 */ /* 0x001fe4000000000c */
[C---:B------:R-:W-:Y:S01]  /*117d0*/  ISETP.GT.AND P4, PT, R0.reuse, 0x98, P0 ;  /* 0x000000980000780c */ /* 0x040fe20000784270 */
[----:B------:R0:W-:Y:S01]  /*117e0*/  @P5 STG.E.U16 desc[UR36][R6.64+0x122], R14 ;  /* 0x0001220e06005986 */ /* 0x0001e2000c101524 */
[----:B------:R-:W-:-:S03]  /*117f0*/  ISETP.GT.AND P5, PT, R0, 0x99, P0 ;  /* 0x000000990000780c */ /* 0x000fc600007a4270 */
[----:B------:R-:W-:Y:S01]  /*11800*/  @P2 STG.E.U16 desc[UR36][R4.64+0x130], R11 ;  /* 0x0001300b04002986 */ /* 0x000fe2000c101524 */
[C---:B------:R-:W-:Y:S02]  /*11810*/  ISETP.GT.AND P2, PT, R0.reuse, 0xa0, P1 ;  /* 0x000000a00000780c */ /* 0x040fe40000f44270 */
[----:B------:R-:W-:Y:S01]  /*11820*/  F2FP.BF16.F32.PACK_AB R10, RZ, R117 ;  /* 0x00000075ff0a723e */ /* 0x000fe200000010ff */
[----:B------:R-:W-:Y:S01]  /*11830*/  @P3 STG.E.U16 desc[UR36][R4.64+0x132], R12 ;  /* 0x0001320c04003986 */ /* 0x000fe2000c101524 */
[----:B------:R-:W-:Y:S02]  /*11840*/  F2FP.BF16.F32.PACK_AB R8, RZ, R118 ;  /* 0x00000076ff08723e */ /* 0x000fe400000010ff */
[----:B------:R-:W-:Y:S01]  /*11850*/  ISETP.GT.AND P3, PT, R0, 0xa1, P1 ;  /* 0x000000a10000780c */ /* 0x000fe20000f64270 */
[----:B------:R-:W2:Y:S01]  /*11860*/  LDL.LU R86, [R1+0x210] ;  /* 0x0002100001567983 */ /* 0x000ea20000300800 */
[----:B-1----:R-:W-:Y:S02]  /*11870*/  PRMT R13, R10, 0x7610, R13 ;  /* 0x000076100a0d7816 */ /* 0x002fe4000000000d */
[----:B0-----:R-:W-:Y:S01]  /*11880*/  PRMT R14, R8, 0x7610, R14 ;  /* 0x00007610080e7816 */ /* 0x001fe2000000000e */
[----:B------:R-:W2:Y:S01]  /*11890*/  LDL.LU R87, [R1+0x20c] ;  /* 0x00020c0001577983 */ /* 0x000ea20000300800 */
[----:B------:R-:W-:-:S02]  /*118a0*/  F2FP.BF16.F32.PACK_AB R10, RZ, R119 ;  /* 0x00000077ff0a723e */ /* 0x000fc400000010ff */
[----:B------:R-:W-:Y:S01]  /*118b0*/  F2FP.BF16.F32.PACK_AB R8, RZ, R16 ;  /* 0x00000010ff08723e */ /* 0x000fe200000010ff */
[----:B------:R-:W-:Y:S01]  /*118c0*/  @P4 STG.E.U16 desc[UR36][R6.64+0x130], R13 ;  /* 0x0001300d06004986 */ /* 0x000fe2000c101524 */
[----:B------:R-:W-:-:S03]  /*118d0*/  ISETP.GT.AND P4, PT, R0, 0xa0, P0 ;  /* 0x000000a00000780c */ /* 0x000fc60000784270 */
[----:B------:R-:W-:Y:S01]  /*118e0*/  @P5 STG.E.U16 desc[UR36][R6.64+0x132], R14 ;  /* 0x0001320e06005986 */ /* 0x000fe2000c101524 */
[----:B------:R-:W-:-:S03]  /*118f0*/  ISETP.GT.AND P5, PT, R0, 0xa1, P0 ;  /* 0x000000a10000780c */ /* 0x000fc600007a4270 */
[----:B------:R0:W-:Y:S01]  /*11900*/  @P2 STG.E.U16 desc[UR36][R4.64+0x140], R10 ;  /* 0x0001400a04002986 */ /* 0x0001e2000c101524 */
[----:B------:R-:W-:-:S03]  /*11910*/  ISETP.GT.AND P2, PT, R0, 0xa8, P1 ;  /* 0x000000a80000780c */ /* 0x000fc60000f44270 */
[----:B------:R1:W-:Y:S01]  /*11920*/  @P3 STG.E.U16 desc[UR36][R4.64+0x142], R8 ;  /* 0x0001420804003986 */ /* 0x0003e2000c101524 */
[C---:B------:R-:W-:Y:S02]  /*11930*/  ISETP.GT.AND P3, PT, R0.reuse, 0xa9, P1 ;  /* 0x000000a90000780c */ /* 0x040fe40000f64270 */
[----:B------:R-:W-:Y:S01]  /*11940*/  F2FP.BF16.F32.PACK_AB R17, RZ, R17 ;  /* 0x00000011ff11723e */ /* 0x000fe200000010ff */
[----:B------:R-:W2:Y:S01]  /*11950*/  LDL.LU R88, [R1+0x208] ;  /* 0x0002080001587983 */ /* 0x000ea20000300800 */
[----:B------:R-:W-:Y:S02]  /*11960*/  F2FP.BF16.F32.PACK_AB R18, RZ, R18 ;  /* 0x00000012ff12723e */ /* 0x000fe400000010ff */
[----:B------:R-:W-:Y:S01]  /*11970*/  F2FP.BF16.F32.PACK_AB R19, RZ, R19 ;  /* 0x00000013ff13723e */ /* 0x000fe200000010ff */
[----:B------:R-:W-:Y:S01]  /*11980*/  @P4 STG.E.U16 desc[UR36][R6.64+0x140], R17 ;  /* 0x0001401106004986 */ /* 0x000fe2000c101524 */
[----:B------:R-:W-:Y:S02]  /*11990*/  F2FP.BF16.F32.PACK_AB R20, RZ, R20 ;  /* 0x00000014ff14723e */ /* 0x000fe400000010ff */
[C---:B------:R-:W-:Y:S01]  /*119a0*/  ISETP.GT.AND P4, PT, R0.reuse, 0xa8, P0 ;  /* 0x000000a80000780c */ /* 0x040fe20000784270 */
[----:B------:R-:W-:Y:S01]  /*119b0*/  @P5 STG.E.U16 desc[UR36][R6.64+0x142], R18 ;  /* 0x0001421206005986 */ /* 0x000fe2000c101524 */
[----:B------:R-:W-:-:S03]  /*119c0*/  ISETP.GT.AND P5, PT, R0, 0xa9, P0 ;  /* 0x000000a90000780c */ /* 0x000fc600007a4270 */
[----:B------:R-:W-:Y:S01]  /*119d0*/  @P2 STG.E.U16 desc[UR36][R4.64+0x150], R19 ;  /* 0x0001501304002986 */ /* 0x000fe2000c101524 */
[----:B------:R-:W-:-:S03]  /*119e0*/  ISETP.GT.AND P2, PT, R0, 0xb0, P1 ;  /* 0x000000b00000780c */ /* 0x000fc60000f44270 */
[----:B------:R-:W-:Y:S01]  /*119f0*/  @P3 STG.E.U16 desc[UR36][R4.64+0x152], R20 ;  /* 0x0001521404003986 */ /* 0x000fe2000c101524 */
[----:B------:R-:W-:Y:S02]  /*11a00*/  ISETP.GT.AND P3, PT, R0, 0xb1, P1 ;  /* 0x000000b10000780c */ /* 0x000fe40000f64270 */
[----:B------:R-:W-:Y:S01]  /*11a10*/  F2FP.BF16.F32.PACK_AB R21, RZ, R21 ;  /* 0x00000015ff15723e */ /* 0x000fe200000010ff */
[----:B------:R-:W-:Y:S01]  /*11a20*/  FMUL R198, R198, R2 ;  /* 0x00000002c6c67220 */ /* 0x000fe20000400000 */
[----:B------:R-:W-:Y:S01]  /*11a30*/  F2FP.BF16.F32.PACK_AB R22, RZ, R22 ;  /* 0x00000016ff16723e */ /* 0x000fe200000010ff */
[----:B------:R-:W-:Y:S01]  /*11a40*/  FMUL R199, R199, R2 ;  /* 0x00000002c7c77220 */ /* 0x000fe20000400000 */
[----:B------:R-:W-:Y:S01]  /*11a50*/  F2FP.BF16.F32.PACK_AB R23, RZ, R23 ;  /* 0x00000017ff17723e */ /* 0x000fe200000010ff */
[----:B------:R-:W-:Y:S01]  /*11a60*/  @P4 STG.E.U16 desc[UR36][R6.64+0x150], R21 ;  /* 0x0001501506004986 */ /* 0x000fe2000c101524 */
[----:B------:R-:W-:Y:S02]  /*11a70*/  F2FP.BF16.F32.PACK_AB R216, RZ, R216 ;  /* 0x000000d8ffd8723e */ /* 0x000fe400000010ff */
[C---:B------:R-:W-:Y:S01]  /*11a80*/  ISETP.GT.AND P4, PT, R0.reuse, 0xb0, P0 ;  /* 0x000000b00000780c */ /* 0x040fe20000784270 */
[----:B------:R-:W-:Y:S01]  /*11a90*/  @P5 STG.E.U16 desc[UR36][R6.64+0x152], R22 ;  /* 0x0001521606005986 */ /* 0x000fe2000c101524 */
[----:B------:R-:W-:-:S03]  /*11aa0*/  ISETP.GT.AND P5, PT, R0, 0xb1, P0 ;  /* 0x000000b10000780c */ /* 0x000fc600007a4270 */
[----:B------:R-:W-:Y:S01]  /*11ab0*/  @P2 STG.E.U16 desc[UR36][R4.64+0x160], R23 ;  /* 0x0001601704002986 */ /* 0x000fe2000c101524 */
[C---:B------:R-:W-:Y:S02]  /*11ac0*/  ISETP.GT.AND P2, PT, R0.reuse, 0xb8, P1 ;  /* 0x000000b80000780c */ /* 0x040fe40000f44270 */
[C---:B------:R-:W-:Y:S01]  /*11ad0*/  ISETP.GT.AND P1, PT, R0.reuse, 0xb9, P1 ;  /* 0x000000b90000780c */ /* 0x040fe20000f24270 */
[----:B------:R-:W-:Y:S01]  /*11ae0*/  @P3 STG.E.U16 desc[UR36][R4.64+0x162], R216 ;  /* 0x000162d804003986 */ /* 0x000fe2000c101524 */
[C---:B------:R-:W-:Y:S02]  /*11af0*/  ISETP.GT.AND P3, PT, R0.reuse, 0xb8, P0 ;  /* 0x000000b80000780c */ /* 0x040fe40000764270 */
[----:B------:R-:W-:Y:S01]  /*11b00*/  ISETP.GT.AND P0, PT, R0, 0xb9, P0 ;  /* 0x000000b90000780c */ /* 0x000fe20000704270 */
[-C--:B------:R-:W-:Y:S01]  /*11b10*/  FMUL R200, R200, R2.reuse ;  /* 0x00000002c8c87220 */ /* 0x080fe20000400000 */
[----:B------:R-:W-:Y:S01]  /*11b20*/  F2FP.BF16.F32.PACK_AB R217, RZ, R217 ;  /* 0x000000d9ffd9723e */ /* 0x000fe200000010ff */
[----:B------:R-:W-:Y:S01]  /*11b30*/  FMUL R201, R201, R2 ;  /* 0x00000002c9c97220 */ /* 0x000fe20000400000 */
[----:B------:R-:W-:Y:S01]  /*11b40*/  F2FP.BF16.F32.PACK_AB R218, RZ, R218 ;  /* 0x000000daffda723e */ /* 0x000fe200000010ff */
[----:B------:R-:W-:Y:S01]  /*11b50*/  FMUL R202, R202, R2 ;  /* 0x00000002caca7220 */ /* 0x000fe20000400000 */
[----:B------:R-:W-:-:S02]  /*11b60*/  F2FP.BF16.F32.PACK_AB R219, RZ, R219 ;  /* 0x000000dbffdb723e */ /* 0x000fc400000010ff */
[----:B------:R-:W-:Y:S01]  /*11b70*/  F2FP.BF16.F32.PACK_AB R9, RZ, R9 ;  /* 0x00000009ff09723e */ /* 0x000fe200000010ff */
[----:B------:R-:W-:Y:S01]  /*11b80*/  @P4 STG.E.U16 desc[UR36][R6.64+0x160], R217 ;  /* 0x000160d906004986 */ /* 0x000fe2000c101524 */
[----:B------:R-:W-:Y:S02]  /*11b90*/  F2FP.BF16.F32.PACK_AB R220, RZ, R220 ;  /* 0x000000dcffdc723e */ /* 0x000fe400000010ff */
[----:B------:R-:W-:Y:S01]  /*11ba0*/  F2FP.BF16.F32.PACK_AB R221, RZ, R221 ;  /* 0x000000ddffdd723e */ /* 0x000fe200000010ff */
[----:B------:R-:W-:Y:S01]  /*11bb0*/  @P5 STG.E.U16 desc[UR36][R6.64+0x162], R218 ;  /* 0x000162da06005986 */ /* 0x000fe2000c101524 */
[----:B0-----:R-:W-:-:S03]  /*11bc0*/  PRMT R10, R9, 0x7610, R10 ;  /* 0x00007610090a7816 */ /* 0x001fc6000000000a */
[----:B------:R-:W-:Y:S01]  /*11bd0*/  @P2 STG.E.U16 desc[UR36][R4.64+0x170], R219 ;  /* 0x000170db04002986 */ /* 0x000fe2000c101524 */
[----:B------:R-:W-:Y:S01]  /*11be0*/  ISETP.GT.AND P2, PT, R3, 0x80, PT ;  /* 0x000000800300780c */ /* 0x000fe20003f44270 */
[----:B------:R-:W-:Y:S02]  /*11bf0*/  IMAD.U32 R9, RZ, RZ, UR8 ;  /* 0x00000008ff097e24 */ /* 0x000fe4000f8e00ff */
[----:B------:R-:W-:Y:S01]  /*11c00*/  @P1 STG.E.U16 desc[UR36][R4.64+0x172], R220 ;  /* 0x000172dc04001986 */ /* 0x000fe2000c101524 */
[----:B------:R-:W-:-:S03]  /*11c10*/  ISETP.GT.AND P1, PT, R0, 0x1, P2 ;  /* 0x000000010000780c */ /* 0x000fc60001724270 */
[----:B------:R-:W-:Y:S01]  /*11c20*/  @P3 STG.E.U16 desc[UR36][R6.64+0x170], R221 ;  /* 0x000170dd06003986 */ /* 0x000fe2000c101524 */
[----:B------:R-:W-:-:S03]  /*11c30*/  ISETP.GT.AND P3, PT, R3, 0x88, PT ;  /* 0x000000880300780c */ /* 0x000fc60003f64270 */
[----:B------:R0:W-:Y:S01]  /*11c40*/  @P0 STG.E.U16 desc[UR36][R6.64+0x172], R10 ;  /* 0x0001720a06000986 */ /* 0x0001e2000c101524 */
[C---:B------:R-:W-:Y:S02]  /*11c50*/  ISETP.GT.AND P0, PT, R0.reuse, RZ, P2 ;  /* 0x000000ff0000720c */ /* 0x040fe40001704270 */
[----:B-1----:R-:W-:Y:S01]  /*11c60*/  LEA R8, P5, R9, R4, 0x8 ;  /* 0x0000000409087211 */ /* 0x002fe200078a40ff */
[----:B------:R-:W2:Y:S01]  /*11c70*/  LDL.LU R89, [R1+0x204] ;  /* 0x0002040001597983 */ /* 0x000ea20000300800 */
[----:B------:R-:W-:Y:S02]  /*11c80*/  ISETP.GT.AND P4, PT, R0, RZ, P3 ;  /* 0x000000ff0000720c */ /* 0x000fe40001f84270 */
[----:B------:R-:W-:Y:S01]  /*11c90*/  IADD3.X R9, R5, UR11, RZ, P5, !PT ;  /* 0x0000000b05097c10 */ /* 0x000fe2000affe4ff */
[----:B------:R-:W2:Y:S01]  /*11ca0*/  LDL.LU R90, [R1+0x200] ;  /* 0x00020000015a7983 */ /* 0x000ea20000300800 */
[----:B------:R-:W-:Y:S02]  /*11cb0*/  F2FP.BF16.F32.PACK_AB R120, RZ, R120 ;  /* 0x00000078ff78723e */ /* 0x000fe400000010ff */
[----:B------:R-:W-:Y:S01]  /*11cc0*/  F2FP.BF16.F32.PACK_AB R121, RZ, R121 ;  /* 0x00000079ff79723e */ /* 0x000fe200000010ff */
[----:B------:R-:W2:Y:S01]  /*11cd0*/  LDL.LU R91, [R1+0x1fc] ;  /* 0x0001fc00015b7983 */ /* 0x000ea20000300800 */
[----:B0-----:R-:W-:-:S02]  /*11ce0*/  IADD3 R6, P5, R8, UR5, RZ ;  /* 0x0000000508067c10 */ /* 0x001fc4000ffbe0ff */
[----:B------:R-:W-:Y:S01]  /*11cf0*/  F2FP.BF16.F32.PACK_AB R122, RZ, R122 ;  /* 0x0000007aff7a723e */ /* 0x000fe200000010ff */
[----:B------:R-:W-:Y:S01]  /*11d00*/  @P0 STG.E.U16 desc[UR36][R8.64], R120 ;  /* 0x0000007808000986 */ /* 0x000fe2000c101524 */
[----:B------:R-:W-:Y:S02]  /*11d10*/  IADD3.X R7, R9, UR4, RZ, P5, !PT ;  /* 0x0000000409077c10 */ /* 0x000fe4000affe4ff */
[C---:B------:R-:W-:Y:S01]  /*11d20*/  ISETP.GT.AND P0, PT, R0.reuse, 0x1, P3 ;  /* 0x000000010000780c */ /* 0x040fe20001f04270 */
[----:B------:R-:W-:Y:S01]  /*11d30*/  @P1 STG.E.U16 desc[UR36][R8.64+0x2], R121 ;  /* 0x0000027908001986 */ /* 0x000fe2000c101524 */
[----:B------:R-:W-:Y:S02]  /*11d40*/  ISETP.GT.AND P1, PT, R0, 0x8, P2 ;  /* 0x000000080000780c */ /* 0x000fe40001724270 */
[----:B------:R-:W-:Y:S01]  /*11d50*/  IADD3 R10, P5, R8, UR5, RZ ;  /* 0x00000005080a7c10 */ /* 0x000fe2000ffbe0ff */
[----:B------:R-:W-:Y:S01]  /*11d60*/  @P4 STG.E.U16 desc[UR36][R6.64], R122 ;  /* 0x0000007a06004986 */ /* 0x000fe2000c101524 */
[----:B------:R-:W-:-:S02]  /*11d70*/  ISETP.GT.AND P4, PT, R0, 0x9, P2 ;  /* 0x000000090000780c */ /* 0x000fc40001784270 */
[----:B------:R-:W-:Y:S01]  /*11d80*/  F2FP.BF16.F32.PACK_AB R123, RZ, R123 ;  /* 0x0000007bff7b723e */ /* 0x000fe200000010ff */
[----:B------:R-:W2:Y:S01]  /*11d90*/  LDL.LU R92, [R1+0x1f8] ;  /* 0x0001f800015c7983 */ /* 0x000ea20000300800 */
[----:B------:R-:W-:Y:S02]  /*11da0*/  IADD3.X R11, R9, UR4, RZ, P5, !PT ;  /* 0x00000004090b7c10 */ /* 0x000fe4000affe4ff */
[----:B------:R-:W-:Y:S01]  /*11db0*/  F2FP.BF16.F32.PACK_AB R124, RZ, R124 ;  /* 0x0000007cff7c723e */ /* 0x000fe200000010ff */
[----:B------:R-:W-:Y:S01]  /*11dc0*/  FMUL R203, R203, R2 ;  /* 0x00000002cbcb7220 */ /* 0x000fe20000400000 */
[----:B------:R-:W-:Y:S01]  /*11dd0*/  F2FP.BF16.F32.PACK_AB R125, RZ, R125 ;  /* 0x0000007dff7d723e */ /* 0x000fe200000010ff */
[----:B------:R-:W-:Y:S01]  /*11de0*/  @P0 STG.E.U16 desc[UR36][R10.64+0x2], R123 ;  /* 0x0000027b0a000986 */ /* 0x000fe2000c101524 */
[----:B------:R-:W-:-:S03]  /*11df0*/  ISETP.GT.AND P0, PT, R0, 0x8, P3 ;  /* 0x000000080000780c */ /* 0x000fc60001f04270 */
[----:B------:R-:W-:Y:S01]  /*11e00*/  @P1 STG.E.U16 desc[UR36][R8.64+0x10], R124 ;  /* 0x0000107c08001986 */ /* 0x000fe2000c101524 */
[C---:B------:R-:W-:Y:S02]  /*11e10*/  ISETP.GT.AND P1, PT, R0.reuse, 0x9, P3 ;  /* 0x000000090000780c */ /* 0x040fe40001f24270 */
[C---:B------:R-:W-:Y:S01]  /*11e20*/  ISETP.GT.AND P5, PT, R0.reuse, 0x11, P2 ;  /* 0x000000110000780c */ /* 0x040fe200017a4270 */
[----:B------:R-:W-:Y:S01]  /*11e30*/  @P4 STG.E.U16 desc[UR36][R8.64+0x12], R125 ;  /* 0x0000127d08004986 */ /* 0x000fe2000c101524 */
[----:B------:R-:W-:Y:S02]  /*11e40*/  ISETP.GT.AND P4, PT, R0, 0x10, P2 ;  /* 0x000000100000780c */ /* 0x000fe40001784270 */
[----:B------:R-:W-:Y:S01]  /*11e50*/  F2FP.BF16.F32.PACK_AB R126, RZ, R126 ;  /* 0x0000007eff7e723e */ /* 0x000fe200000010ff */
[-C--:B------:R-:W-:Y:S01]  /*11e60*/  FMUL R204, R204, R2.reuse ;  /* 0x00000002cccc7220 */ /* 0x080fe20000400000 */
[----:B------:R-:W-:Y:S01]  /*11e70*/  F2FP.BF16.F32.PACK_AB R127, RZ, R127 ;  /* 0x0000007fff7f723e */ /* 0x000fe200000010ff */
[----:B------:R-:W-:Y:S01]  /*11e80*/  FMUL R205, R205, R2 ;  /* 0x00000002cdcd7220 */ /* 0x000fe20000400000 */
[----:B------:R-:W-:Y:S01]  /*11e90*/  F2FP.BF16.F32.PACK_AB R129, RZ, R129 ;  /* 0x00000081ff81723e */ /* 0x000fe200000010ff */
[----:B------:R-:W-:Y:S01]  /*11ea0*/  @P0 STG.E.U16 desc[UR36][R6.64+0x10], R126 ;  /* 0x0000107e06000986 */ /* 0x000fe2000c101524 */
[----:B------:R-:W-:-:S02]  /*11eb0*/  F2FP.BF16.F32.PACK_AB R128, RZ, R128 ;  /* 0x00000080ff80723e */ /* 0x000fc400000010ff */
[C---:B------:R-:W-:Y:S01]  /*11ec0*/  ISETP.GT.AND P0, PT, R0.reuse, 0x10, P3 ;  /* 0x000000100000780c */ /* 0x040fe20001f04270 */
[----:B------:R-:W-:Y:S01]  /*11ed0*/  @P1 STG.E.U16 desc[UR36][R10.64+0x12], R127 ;  /* 0x0000127f0a001986 */ /* 0x000fe2000c101524 */
[----:B------:R-:W-:-:S03]  /*11ee0*/  ISETP.GT.AND P1, PT, R0, 0x11, P3 ;  /* 0x000000110000780c */ /* 0x000fc60001f24270 */
[----:B------:R-:W-:Y:S01]  /*11ef0*/  @P5 STG.E.U16 desc[UR36][R8.64+0x22], R129 ;  /* 0x0000228108005986 */ /* 0x000fe2000c101524 */
[----:B------:R-:W-:-:S03]  /*11f00*/  ISETP.GT.AND P5, PT, R0, 0x19, P2 ;  /* 0x000000190000780c */ /* 0x000fc600017a4270 */
[----:B------:R-:W-:Y:S01]  /*11f10*/  @P4 STG.E.U16 desc[UR36][R8.64+0x20], R128 ;  /* 0x0000208008004986 */ /* 0x000fe2000c101524 */
        /* <DEDUP_REMOVED lines=70> */
[----:B------:R-:W2:Y:S01]  /*12380*/  LDL.LU R97, [R1+0x1e4] ;  /* 0x0001e40001617983 */ /* 0x000ea20000300800 */
[----:B------:R-:W-:Y:S02]  /*12390*/  F2FP.BF16.F32.PACK_AB R153, RZ, R153 ;  /* 0x00000099ff99723e */ /* 0x000fe400000010ff */
[----:B------:R-:W-:Y:S01]  /*123a0*/  F2FP.BF16.F32.PACK_AB R152, RZ, R152 ;  /* 0x00000098ff98723e */ /* 0x000fe200000010ff */
        /* <DEDUP_REMOVED lines=156> */
[----:B------:R-:W2:Y:S01]  /*12d70*/  LDL.LU R107, [R1+0x1bc] ;  /* 0x0001bc00016b7983 */ /* 0x000ea20000300800 */
[----:B------:R-:W-:Y:S02]  /*12d80*/  F2FP.BF16.F32.PACK_AB R199, RZ, R199 ;  /* 0x000000c7ffc7723e */ /* 0x000fe400000010ff */
[----:B------:R-:W-:-:S02]  /*12d90*/  F2FP.BF16.F32.PACK_AB R200, RZ, R200 ;  /* 0x000000c8ffc8723e */ /* 0x000fc400000010ff */
[----:B------:R-:W-:Y:S02]  /*12da0*/  F2FP.BF16.F32.PACK_AB R201, RZ, R201 ;  /* 0x000000c9ffc9723e */ /* 0x000fe400000010ff */
[----:B------:R-:W-:Y:S01]  /*12db0*/  F2FP.BF16.F32.PACK_AB R202, RZ, R202 ;  /* 0x000000caffca723e */ /* 0x000fe200000010ff */
[----:B------:R-:W-:Y:S01]  /*12dc0*/  @P0 STG.E.U16 desc[UR36][R6.64+0x130], R198 ;  /* 0x000130c606000986 */ /* 0x000fe2000c101524 */
[----:B------:R-:W-:-:S03]  /*12dd0*/  ISETP.GT.AND P0, PT, R0, 0xa1, P3 ;  /* 0x000000a10000780c */ /* 0x000fc60001f04270 */
[----:B------:R-:W-:Y:S01]  /*12de0*/  @P5 STG.E.U16 desc[UR36][R10.64+0x132], R199 ;  /* 0x000132c70a005986 */ /* 0x000fe2000c101524 */
[----:B------:R-:W-:-:S03]  /*12df0*/  ISETP.GT.AND P5, PT, R0, 0xa9, P2 ;  /* 0x000000a90000780c */ /* 0x000fc600017a4270 */
[----:B------:R-:W-:Y:S04]  /*12e00*/  @P6 STG.E.U16 desc[UR36][R8.64+0x140], R200 ;  /* 0x000140c808006986 */ /* 0x000fe8000c101524 */
[----:B------:R-:W-:Y:S04]  /*12e10*/  @P1 STG.E.U16 desc[UR36][R8.64+0x142], R201 ;  /* 0x000142c908001986 */ /* 0x000fe8000c101524 */
[----:B------:R-:W-:Y:S01]  /*12e20*/  @P4 STG.E.U16 desc[UR36][R6.64+0x140], R202 ;  /* 0x000140ca06004986 */ /* 0x000fe2000c101524 */
[----:B------:R-:W-:Y:S02]  /*12e30*/  ISETP.GT.AND P4, PT, R0, 0xa8, P2 ;  /* 0x000000a80000780c */ /* 0x000fe40001784270 */
[----:B------:R-:W-:Y:S01]  /*12e40*/  F2FP.BF16.F32.PACK_AB R203, RZ, R203 ;  /* 0x000000cbffcb723e */ /* 0x000fe200000010ff */
[----:B------:R-:W2:Y:S01]  /*12e50*/  LDL.LU R108, [R1+0x1b8] ;  /* 0x0001b800016c7983 */ /* 0x000ea20000300800 */
[----:B------:R-:W-:-:S02]  /*12e60*/  F2FP.BF16.F32.PACK_AB R204, RZ, R204 ;  /* 0x000000ccffcc723e */ /* 0x000fc400000010ff */
[----:B------:R-:W-:Y:S01]  /*12e70*/  F2FP.BF16.F32.PACK_AB R205, RZ, R205 ;  /* 0x000000cdffcd723e */ /* 0x000fe200000010ff */
        /* <DEDUP_REMOVED lines=12> */
[----:B------:R-:W-:Y:S02]  /*12f40*/  ISETP.GT.AND P6, PT, R0, 0xb1, P2 ;  /* 0x000000b10000780c */ /* 0x000fe400017c4270 */
[----:B------:R-:W-:Y:S01]  /*12f50*/  F2FP.BF16.F32.PACK_AB R209, RZ, R209 ;  /* 0x000000d1ffd1723e */ /* 0x000fe200000010ff */
[----:B------:R-:W-:Y:S01]  /*12f60*/  FMUL R24, R24, R2 ;  /* 0x0000000218187220 */ /* 0x000fe20000400000 */
[----:B------:R-:W-:Y:S01]  /*12f70*/  F2FP.BF16.F32.PACK_AB R210, RZ, R210 ;  /* 0x000000d2ffd2723e */ /* 0x000fe200000010ff */
[----:B------:R-:W-:Y:S01]  /*12f80*/  @P4 STG.E.U16 desc[UR36][R10.64+0x152], R207 ;  /* 0x000152cf0a004986 */ /* 0x000fe2000c101524 */
[----:B------:R-:W-:-:S03]  /*12f90*/  ISETP.GT.AND P4, PT, R0, 0xb0, P3 ;  /* 0x000000b00000780c */ /* 0x000fc60001f84270 */
[----:B------:R-:W-:Y:S01]  /*12fa0*/  @P5 STG.E.U16 desc[UR36][R8.64+0x160], R208 ;  /* 0x000160d008005986 */ /* 0x000fe2000c101524 */
[C---:B------:R-:W-:Y:S02]  /*12fb0*/  ISETP.GT.AND P5, PT, R0.reuse, 0xb1, P3 ;  /* 0x000000b10000780c */ /* 0x040fe40001fa4270 */
[----:B------:R-:W-:Y:S01]  /*12fc0*/  F2FP.BF16.F32.PACK_AB R211, RZ, R211 ;  /* 0x000000d3ffd3723e */ /* 0x000fe200000010ff */
[----:B------:R-:W-:Y:S01]  /*12fd0*/  @P6 STG.E.U16 desc[UR36][R8.64+0x162], R209 ;  /* 0x000162d108006986 */ /* 0x000fe2000c101524 */
[C---:B------:R-:W-:Y:S02]  /*12fe0*/  ISETP.GT.AND P6, PT, R0.reuse, 0xb8, P2 ;  /* 0x000000b80000780c */ /* 0x040fe400017c4270 */
[C---:B------:R-:W-:Y:S01]  /*12ff0*/  ISETP.GT.AND P2, PT, R0.reuse, 0xb9, P2 ;  /* 0x000000b90000780c */ /* 0x040fe20001744270 */
[----:B------:R-:W-:Y:S01]  /*13000*/  IMAD.U32 R12, RZ, RZ, UR9 ;  /* 0x00000009ff0c7e24 */ /* 0x000fe2000f8e00ff */
[----:B------:R-:W-:Y:S01]  /*13010*/  F2FP.BF16.F32.PACK_AB R212, RZ, R212 ;  /* 0x000000d4ffd4723e */ /* 0x000fe200000010ff */
[----:B------:R-:W-:Y:S04]  /*13020*/  @P4 STG.E.U16 desc[UR36][R6.64+0x160], R210 ;  /* 0x000160d206004986 */ /* 0x000fe8000c101524 */
[----:B------:R-:W-:Y:S01]  /*13030*/  @P5 STG.E.U16 desc[UR36][R10.64+0x162], R211 ;  /* 0x000162d30a005986 */ /* 0x000fe2000c101524 */
[----:B------:R-:W-:-:S02]  /*13040*/  ISETP.GT.AND P5, PT, R0, 0xb8, P3 ;  /* 0x000000b80000780c */ /* 0x000fc40001fa4270 */
[C---:B------:R-:W-:Y:S02]  /*13050*/  ISETP.GT.AND P3, PT, R0.reuse, 0xb9, P3 ;  /* 0x000000b90000780c */ /* 0x040fe40001f64270 */
[C---:B------:R-:W-:Y:S02]  /*13060*/  ISETP.GT.AND P1, PT, R3.reuse, 0x100, PT ;  /* 0x000001000300780c */ /* 0x040fe40003f24270 */
[----:B------:R-:W-:Y:S01]  /*13070*/  F2FP.BF16.F32.PACK_AB R213, RZ, R213 ;  /* 0x000000d5ffd5723e */ /* 0x000fe200000010ff */
[----:B------:R-:W-:Y:S01]  /*13080*/  @P6 STG.E.U16 desc[UR36][R8.64+0x170], R212 ;  /* 0x000170d408006986 */ /* 0x000fe2000c101524 */
[----:B------:R-:W-:Y:S01]  /*13090*/  ISETP.GT.AND P0, PT, R3, 0x108, PT ;  /* 0x000001080300780c */ /* 0x000fe20003f04270 */
[----:B------:R-:W-:Y:S01]  /*130a0*/  IMAD.U32 R3, RZ, RZ, UR8 ;  /* 0x00000008ff037e24 */ /* 0x000fe2000f8e00ff */
[----:B------:R-:W-:Y:S01]  /*130b0*/  ISETP.GT.AND P6, PT, R0, RZ, P1 ;  /* 0x000000ff0000720c */ /* 0x000fe20000fc4270 */
[----:B------:R0:W-:Y:S01]  /*130c0*/  @P2 STG.E.U16 desc[UR36][R8.64+0x172], R213 ;  /* 0x000172d508002986 */ /* 0x0001e2000c101524 */
[----:B------:R-:W-:-:S02]  /*130d0*/  F2FP.BF16.F32.PACK_AB R214, RZ, R214 ;  /* 0x000000d6ffd6723e */ /* 0x000fc400000010ff */
[----:B------:R-:W-:Y:S01]  /*130e0*/  F2FP.BF16.F32.PACK_AB R215, RZ, R215 ;  /* 0x000000d7ffd7723e */ /* 0x000fe200000010ff */
[----:B------:R-:W2:Y:S01]  /*130f0*/  LDL.LU R109, [R1+0x1b4] ;  /* 0x0001b400016d7983 */ /* 0x000ea20000300800 */
[C---:B------:R-:W-:Y:S02]  /*13100*/  LEA R4, P4, R3.reuse, R4, 0x9 ;  /* 0x0000000403047211 */ /* 0x040fe400078848ff */
[----:B------:R-:W-:Y:S01]  /*13110*/  F2FP.BF16.F32.PACK_AB R24, RZ, R24 ;  /* 0x00000018ff18723e */ /* 0x000fe200000010ff */
[----:B------:R-:W2:Y:S01]  /*13120*/  LDL.LU R110, [R1+0x1b0] ;  /* 0x0001b000016e7983 */ /* 0x000ea20000300800 */
[----:B0-----:R-:W-:Y:S02]  /*13130*/  @P5 IMAD.MOV.U32 R8, RZ, RZ, R6 ;  /* 0x000000ffff085224 */ /* 0x001fe400078e0006 */
[----:B------:R-:W-:Y:S01]  /*13140*/  @P5 IMAD.MOV.U32 R9, RZ, RZ, R7 ;  /* 0x000000ffff095224 */ /* 0x000fe200078e0007 */
[----:B------:R-:W-:Y:S01]  /*13150*/  LEA.HI.X R5, R3, R5, R12, 0x9, P4 ;  /* 0x0000000503057211 */ /* 0x000fe200020f4c0c */
[----:B------:R-:W2:Y:S04]  /*13160*/  LDL.LU R111, [R1+0x1ac] ;  /* 0x0001ac00016f7983 */ /* 0x000ea80000300800 */
[----:B------:R-:W-:Y:S01]  /*13170*/  @P5 STG.E.U16 desc[UR36][R8.64+0x170], R214 ;  /* 0x000170d608005986 */ /* 0x000fe2000c101524 */
[----:B------:R-:W-:-:S03]  /*13180*/  ISETP.GT.AND P5, PT, R0, RZ, P0 ;  /* 0x000000ff0000720c */ /* 0x000fc600007a4270 */
[----:B------:R-:W-:Y:S01]  /*13190*/  @P3 STG.E.U16 desc[UR36][R10.64+0x172], R215 ;  /* 0x000172d70a003986 */ /* 0x000fe2000c101524 */
[C---:B------:R-:W-:Y:S01]  /*131a0*/  ISETP.GT.AND P3, PT, R0.reuse, 0x1, P1 ;  /* 0x000000010000780c */ /* 0x040fe20000f64270 */
[-C--:B------:R-:W-:Y:S01]  /*131b0*/  FMUL R25, R25, R2.reuse ;  /* 0x0000000219197220 */ /* 0x080fe20000400000 */
[----:B------:R-:W-:Y:S01]  /*131c0*/  ISETP.GT.AND P4, PT, R0, 0x1, P0 ;  /* 0x000000010000780c */ /* 0x000fe20000784270 */
[----:B------:R-:W2:Y:S01]  /*131d0*/  LDL.LU R112, [R1+0x1a8] ;  /* 0x0001a80001707983 */ /* 0x000ea20000300800 */
[-C--:B------:R-:W-:Y:S01]  /*131e0*/  FMUL R26, R26, R2.reuse ;  /* 0x000000021a1a7220 */ /* 0x080fe20000400000 */
[----:B------:R-:W-:Y:S01]  /*131f0*/  ISETP.GT.AND P2, PT, R0, 0x8, P1 ;  /* 0x000000080000780c */ /* 0x000fe20000f44270 */
[-C--:B------:R-:W-:Y:S01]  /*13200*/  FMUL R27, R27, R2.reuse ;  /* 0x000000021b1b7220 */ /* 0x080fe20000400000 */
[----:B------:R-:W-:Y:S01]  /*13210*/  @P6 STG.E.U16 desc[UR36][R4.64], R24 ;  /* 0x0000001804006986 */ /* 0x000fe2000c101524 */
[----:B------:R-:W-:Y:S01]  /*13220*/  IADD3 R6, P6, R4, UR5, RZ ;  /* 0x0000000504067c10 */ /* 0x000fe2000ffde0ff */
[----:B------:R-:W-:Y:S01]  /*13230*/  FMUL R28, R28, R2 ;  /* 0x000000021c1c7220 */ /* 0x000fe20000400000 */
[----:B------:R-:W-:Y:S01]  /*13240*/  F2FP.BF16.F32.PACK_AB R25, RZ, R25 ;  /* 0x00000019ff19723e */ /* 0x000fe200000010ff */
[----:B------:R-:W2:Y:S01]  /*13250*/  LDL.LU R113, [R1+0x1a4] ;  /* 0x0001a40001717983 */ /* 0x000ea20000300800 */
[----:B------:R-:W-:-:S02]  /*13260*/  F2FP.BF16.F32.PACK_AB R26, RZ, R26 ;  /* 0x0000001aff1a723e */ /* 0x000fc400000010ff */
[----:B------:R-:W-:Y:S02]  /*13270*/  IADD3.X R7, R5, UR4, RZ, P6, !PT ;  /* 0x0000000405077c10 */ /* 0x000fe4000b7fe4ff */
[----:B------:R-:W-:Y:S01]  /*13280*/  F2FP.BF16.F32.PACK_AB R27, RZ, R27 ;  /* 0x0000001bff1b723e */ /* 0x000fe200000010ff */
[----:B------:R-:W-:Y:S01]  /*13290*/  @P3 STG.E.U16 desc[UR36][R4.64+0x2], R25 ;  /* 0x0000021904003986 */ /* 0x000fe2000c101524 */
[----:B------:R-:W-:Y:S02]  /*132a0*/  F2FP.BF16.F32.PACK_AB R28, RZ, R28 ;  /* 0x0000001cff1c723e */ /* 0x000fe400000010ff */
[C---:B------:R-:W-:Y:S01]  /*132b0*/  ISETP.GT.AND P3, PT, R0.reuse, 0x9, P1 ;  /* 0x000000090000780c */ /* 0x040fe20000f64270 */
[----:B------:R-:W-:Y:S01]  /*132c0*/  @P5 STG.E.U16 desc[UR36][R6.64], R26 ;  /* 0x0000001a06005986 */ /* 0x000fe2000c101524 */
[----:B------:R-:W-:-:S03]  /*132d0*/  ISETP.GT.AND P5, PT, R0, 0x9, P0 ;  /* 0x000000090000780c */ /* 0x000fc600007a4270 */
[----:B------:R-:W-:Y:S01]  /*132e0*/  @P4 STG.E.U16 desc[UR36][R6.64+0x2], R27 ;  /* 0x0000021b06004986 */ /* 0x000fe2000c101524 */
[----:B------:R-:W-:Y:S01]  /*132f0*/  ISETP.GT.AND P4, PT, R0, 0x8, P0 ;  /* 0x000000080000780c */ /* 0x000fe20000784270 */
[-C--:B------:R-:W-:Y:S02]  /*13300*/  FMUL R29, R29, R2.reuse ;  /* 0x000000021d1d7220 */ /* 0x080fe40000400000 */
[----:B------:R-:W2:Y:S01]  /*13310*/  LDL.LU R114, [R1+0x1a0] ;  /* 0x0001a00001727983 */ /* 0x000ea20000300800 */
[----:B------:R-:W-:-:S03]  /*13320*/  FMUL R30, R30, R2 ;  /* 0x000000021e1e7220 */ /* 0x000fc60000400000 */
[----:B------:R-:W2:Y:S01]  /*13330*/  LDL.LU R115, [R1+0x19c] ;  /* 0x00019c0001737983 */ /* 0x000ea20000300800 */
[----:B------:R-:W-:-:S03]  /*13340*/  FMUL R31, R31, R2 ;  /* 0x000000021f1f7220 */ /* 0x000fc60000400000 */
[----:B------:R-:W-:Y:S01]  /*13350*/  @P2 STG.E.U16 desc[UR36][R4.64+0x10], R28 ;  /* 0x0000101c04002986 */ /* 0x000fe2000c101524 */
[----:B------:R-:W-:-:S03]  /*13360*/  ISETP.GT.AND P2, PT, R0, 0x10, P1 ;  /* 0x000000100000780c */ /* 0x000fc60000f44270 */
[----:B------:R-:W2:Y:S01]  /*13370*/  LDL.LU R116, [R1+0x198] ;  /* 0x0001980001747983 */ /* 0x000ea20000300800 */
[----:B------:R-:W-:-:S03]  /*13380*/  FMUL R32, R32, R2 ;  /* 0x0000000220207220 */ /* 0x000fc60000400000 */
[----:B------:R-:W2:Y:S01]  /*13390*/  LDL.LU R117, [R1+0x194] ;  /* 0x0001940001757983 */ /* 0x000ea20000300800 */
[----:B------:R-:W-:Y:S02]  /*133a0*/  F2FP.BF16.F32.PACK_AB R29, RZ, R29 ;  /* 0x0000001dff1d723e */ /* 0x000fe400000010ff */
[----:B------:R-:W-:Y:S01]  /*133b0*/  F2FP.BF16.F32.PACK_AB R30, RZ, R30 ;  /* 0x0000001eff1e723e */ /* 0x000fe200000010ff */
[----:B------:R-:W2:Y:S01]  /*133c0*/  LDL.LU R118, [R1+0x190] ;  /* 0x0001900001767983 */ /* 0x000ea20000300800 */
[----:B------:R-:W-:Y:S02]  /*133d0*/  F2FP.BF16.F32.PACK_AB R31, RZ, R31 ;  /* 0x0000001fff1f723e */ /* 0x000fe400000010ff */
[----:B------:R-:W-:Y:S01]  /*133e0*/  F2FP.BF16.F32.PACK_AB R32, RZ, R32 ;  /* 0x00000020ff20723e */ /* 0x000fe200000010ff */
[----:B------:R-:W2:Y:S04]  /*133f0*/  LDL.LU R119, [R1+0x18c] ;  /* 0x00018c0001777983 */ /* 0x000ea80000300800 */
[----:B------:R-:W-:Y:S01]  /*13400*/  @P3 STG.E.U16 desc[UR36][R4.64+0x12], R29 ;  /* 0x0000121d04003986 */ /* 0x000fe2000c101524 */
[----:B------:R-:W-:-:S03]  /*13410*/  ISETP.GT.AND P3, PT, R0, 0x11, P1 ;  /* 0x000000110000780c */ /* 0x000fc60000f64270 */
[----:B------:R-:W-:Y:S01]  /*13420*/  @P4 STG.E.U16 desc[UR36][R6.64+0x10], R30 ;  /* 0x0000101e06004986 */ /* 0x000fe2000c101524 */
[C---:B------:R-:W-:Y:S01]  /*13430*/  ISETP.GT.AND P4, PT, R0.reuse, 0x10, P0 ;  /* 0x000000100000780c */ /* 0x040fe20000784270 */
[-C--:B------:R-:W-:Y:S02]  /*13440*/  FMUL R33, R33, R2.reuse ;  /* 0x0000000221217220 */ /* 0x080fe40000400000 */
[----:B------:R-:W-:Y:S01]  /*13450*/  @P5 STG.E.U16 desc[UR36][R6.64+0x12], R31 ;  /* 0x0000121f06005986 */ /* 0x000fe2000c101524 */
[----:B------:R-:W-:Y:S01]  /*13460*/  ISETP.GT.AND P5, PT, R0, 0x11, P0 ;  /* 0x000000110000780c */ /* 0x000fe200007a4270 */
[-C--:B------:R-:W-:Y:S02]  /*13470*/  FMUL R34, R34, R2.reuse ;  /* 0x0000000222227220 */ /* 0x080fe40000400000 */
[----:B------:R-:W-:Y:S01]  /*13480*/  @P2 STG.E.U16 desc[UR36][R4.64+0x20], R32 ;  /* 0x0000202004002986 */ /* 0x000fe2000c101524 */
[----:B------:R-:W-:Y:S01]  /*13490*/  ISETP.GT.AND P2, PT, R0, 0x18, P1 ;  /* 0x000000180000780c */ /* 0x000fe20000f44270 */
[-C--:B------:R-:W-:Y:S01]  /*134a0*/  FMUL R35, R35, R2.reuse ;  /* 0x0000000223237220 */ /* 0x080fe20000400000 */
[-C--:B------:R-:W-:Y:S01]  /*134b0*/  FMUL R36, R36, R2.reuse ;  /* 0x0000000224247220 */ /* 0x080fe20000400000 */
[----:B------:R-:W-:Y:S01]  /*134c0*/  F2FP.BF16.F32.PACK_AB R33, RZ, R33 ;  /* 0x00000021ff21723e */ /* 0x000fe200000010ff */
[----:B------:R-:W-:Y:S01]  /*134d0*/  FMUL R37, R37, R2 ;  /* 0x0000000225257220 */ /* 0x000fe20000400000 */
[----:B------:R-:W-:Y:S01]  /*134e0*/  F2FP.BF16.F32.PACK_AB R34, RZ, R34 ;  /* 0x00000022ff22723e */ /* 0x000fe200000010ff */
[-C--:B------:R-:W-:Y:S01]  /*134f0*/  FMUL R38, R38, R2.reuse ;  /* 0x0000000226267220 */ /* 0x080fe20000400000 */
[----:B------:R-:W-:Y:S01]  /*13500*/  F2FP.BF16.F32.PACK_AB R35, RZ, R35 ;  /* 0x00000023ff23723e */ /* 0x000fe200000010ff */
[----:B------:R-:W-:Y:S01]  /*13510*/  FMUL R39, R39, R2 ;  /* 0x0000000227277220 */ /* 0x000fe20000400000 */
        /* <DEDUP_REMOVED lines=8> */
[----:B------:R-:W-:Y:S01]  /*135a0*/  ISETP.GT.AND P2, PT, R0, 0x20, P1 ;  /* 0x000000200000780c */ /* 0x000fe20000f44270 */
[----:B------:R-:W-:Y:S01]  /*135b0*/  FMUL R40, R40, R2 ;  /* 0x0000000228287220 */ /* 0x000fe20000400000 */
[----:B------:R-:W-:Y:S01]  /*135c0*/  F2FP.BF16.F32.PACK_AB R37, RZ, R37 ;  /* 0x00000025ff25723e */ /* 0x000fe200000010ff */
[----:B------:R0:W5:Y:S01]  /*135d0*/  LDL.LU R16, [R1+0x188] ;  /* 0x0001880001107983 */ /* 0x0001620000300800 */
[----:B------:R-:W-:Y:S02]  /*135e0*/  F2FP.BF16.F32.PACK_AB R38, RZ, R38 ;  /* 0x00000026ff26723e */ /* 0x000fe400000010ff */
[----:B------:R-:W-:Y:S02]  /*135f0*/  F2FP.BF16.F32.PACK_AB R39, RZ, R39 ;  /* 0x00000027ff27723e */ /* 0x000fe400000010ff */
[----:B------:R-:W-:Y:S01]  /*13600*/  F2FP.BF16.F32.PACK_AB R40, RZ, R40 ;  /* 0x00000028ff28723e */ /* 0x000fe200000010ff */
        /* <DEDUP_REMOVED lines=11> */
[----:B------:R-:W-:Y:S01]  /*136c0*/  FMUL R44, R44, R2 ;  /* 0x000000022c2c7220 */ /* 0x000fe20000400000 */
[----:B------:R-:W-:-:S02]  /*136d0*/  F2FP.BF16.F32.PACK_AB R41, RZ, R41 ;  /* 0x00000029ff29723e */ /* 0x000fc400000010ff */
        /* <DEDUP_REMOVED lines=158> */
[----:B----4-:R-:W-:Y:S01]  /*140c0*/  FMUL R84, R84, R2 ;  /* 0x0000000254547220 */ /* 0x010fe20000400000 */
        /* <DEDUP_REMOVED lines=8> */
[-C--:B---3--:R-:W-:Y:S02]  /*14150*/  FMUL R85, R85, R2.reuse ;  /* 0x0000000255557220 */ /* 0x088fe40000400000 */
[----:B------:R-:W-:Y:S01]  /*14160*/  @P5 STG.E.U16 desc[UR36][R6.64+0xe2], R83 ;  /* 0x0000e25306005986 */ /* 0x000fe2000c101524 */
[----:B------:R-:W-:Y:S01]  /*14170*/  ISETP.GT.AND P5, PT, R0, 0x79, P0 ;  /* 0x000000790000780c */ /* 0x000fe200007a4270 */
[-C--:B--2---:R-:W-:Y:S02]  /*14180*/  FMUL R86, R86, R2.reuse ;  /* 0x0000000256567220 */ /* 0x084fe40000400000 */
        /* <DEDUP_REMOVED lines=91> */
[----:B------:R-:W-:-:S03]  /*14740*/  ISETP.GT.AND P4, PT, R0, 0xa8, P0 ;  /* 0x000000a80000780c */ /* 0x000fc60000784270 */
[----:B------:R-:W-:Y:S01]  /*14750*/  @P5 STG.E.U16 desc[UR36][R6.64+0x142], R107 ;  /* 0x0001426b06005986 */ /* 0x000fe2000c101524 */
[-C--:B------:R-:W-:Y:S01]  /*14760*/  FMUL R109, R109, R2.reuse ;  /* 0x000000026d6d7220 */ /* 0x080fe20000400000 */
[C---:B------:R-:W-:Y:S02]  /*14770*/  ISETP.GT.AND P5, PT, R0.reuse, 0xb0, P1 ;  /* 0x000000b00000780c */ /* 0x040fe40000fa4270 */
[----:B------:R-:W-:Y:S01]  /*14780*/  @P2 STG.E.U16 desc[UR36][R4.64+0x150], R108 ;  /* 0x0001506c04002986 */ /* 0x000fe2000c101524 */
[----:B------:R-:W-:Y:S01]  /*14790*/  ISETP.GT.AND P2, PT, R0, 0xa9, P0 ;  /* 0x000000a90000780c */ /* 0x000fe20000744270 */
[-C--:B------:R-:W-:Y:S01]  /*147a0*/  FMUL R110, R110, R2.reuse ;  /* 0x000000026e6e7220 */ /* 0x080fe20000400000 */
[-C--:B------:R-:W-:Y:S01]  /*147b0*/  FMUL R111, R111, R2.reuse ;  /* 0x000000026f6f7220 */ /* 0x080fe20000400000 */
[----:B------:R-:W-:Y:S01]  /*147c0*/  FMUL R112, R112, R2 ;  /* 0x0000000270707220 */ /* 0x000fe20000400000 */
[----:B------:R-:W-:Y:S02]  /*147d0*/  F2FP.BF16.F32.PACK_AB R109, RZ, R109 ;  /* 0x0000006dff6d723e */ /* 0x000fe400000010ff */
[----:B------:R-:W-:-:S02]  /*147e0*/  F2FP.BF16.F32.PACK_AB R110, RZ, R110 ;  /* 0x0000006eff6e723e */ /* 0x000fc400000010ff */
[----:B------:R-:W-:Y:S02]  /*147f0*/  F2FP.BF16.F32.PACK_AB R111, RZ, R111 ;  /* 0x0000006fff6f723e */ /* 0x000fe400000010ff */
[----:B------:R-:W-:Y:S01]  /*14800*/  F2FP.BF16.F32.PACK_AB R112, RZ, R112 ;  /* 0x00000070ff70723e */ /* 0x000fe200000010ff */
[----:B------:R-:W-:Y:S04]  /*14810*/  @P3 STG.E.U16 desc[UR36][R4.64+0x152], R109 ;  /* 0x0001526d04003986 */ /* 0x000fe8000c101524 */
[----:B------:R-:W-:Y:S01]  /*14820*/  @P4 STG.E.U16 desc[UR36][R6.64+0x150], R110 ;  /* 0x0001506e06004986 */ /* 0x000fe2000c101524 */
[----:B------:R-:W-:-:S03]  /*14830*/  ISETP.GT.AND P4, PT, R0, 0xb1, P0 ;  /* 0x000000b10000780c */ /* 0x000fc60000784270 */
[----:B------:R-:W-:Y:S01]  /*14840*/  @P2 STG.E.U16 desc[UR36][R6.64+0x152], R111 ;  /* 0x0001526f06002986 */ /* 0x000fe2000c101524 */
[----:B------:R-:W-:-:S03]  /*14850*/  ISETP.GT.AND P2, PT, R0, 0xb1, P1 ;  /* 0x000000b10000780c */ /* 0x000fc60000f44270 */
[----:B------:R-:W-:Y:S01]  /*14860*/  @P5 STG.E.U16 desc[UR36][R4.64+0x160], R112 ;  /* 0x0001607004005986 */ /* 0x000fe2000c101524 */
[C---:B------:R-:W-:Y:S01]  /*14870*/  ISETP.GT.AND P5, PT, R0.reuse, 0xb0, P0 ;  /* 0x000000b00000780c */ /* 0x040fe200007a4270 */
[-C--:B------:R-:W-:Y:S01]  /*14880*/  FMUL R113, R113, R2.reuse ;  /* 0x0000000271717220 */ /* 0x080fe20000400000 */
[----:B------:R-:W-:Y:S01]  /*14890*/  ISETP.GT.AND P3, PT, R0, 0xb8, P1 ;  /* 0x000000b80000780c */ /* 0x000fe20000f64270 */
[-C--:B------:R-:W-:Y:S01]  /*148a0*/  FMUL R114, R114, R2.reuse ;  /* 0x0000000272727220 */ /* 0x080fe20000400000 */
[C---:B------:R-:W-:Y:S01]  /*148b0*/  ISETP.GT.AND P1, PT, R0.reuse, 0xb9, P1 ;  /* 0x000000b90000780c */ /* 0x040fe20000f24270 */
[-C--:B------:R-:W-:Y:S01]  /*148c0*/  FMUL R115, R115, R2.reuse ;  /* 0x0000000273737220 */ /* 0x080fe20000400000 */
[----:B------:R-:W-:Y:S01]  /*148d0*/  ISETP.GT.AND P6, PT, R0, 0xb8, P0 ;  /* 0x000000b80000780c */ /* 0x000fe200007c4270 */
[-C--:B------:R-:W-:Y:S01]  /*148e0*/  FMUL R116, R116, R2.reuse ;  /* 0x0000000274747220 */ /* 0x080fe20000400000 */
[----:B------:R-:W-:Y:S01]  /*148f0*/  FMUL R117, R117, R2 ;  /* 0x0000000275757220 */ /* 0x000fe20000400000 */
[----:B------:R-:W-:-:S02]  /*14900*/  F2FP.BF16.F32.PACK_AB R113, RZ, R113 ;  /* 0x00000071ff71723e */ /* 0x000fc400000010ff */
[----:B------:R-:W-:Y:S02]  /*14910*/  F2FP.BF16.F32.PACK_AB R114, RZ, R114 ;  /* 0x00000072ff72723e */ /* 0x000fe400000010ff */
[----:B------:R-:W-:Y:S02]  /*14920*/  F2FP.BF16.F32.PACK_AB R115, RZ, R115 ;  /* 0x00000073ff73723e */ /* 0x000fe400000010ff */
[----:B------:R-:W-:Y:S02]  /*14930*/  ISETP.GT.AND P0, PT, R0, 0xb9, P0 ;  /* 0x000000b90000780c */ /* 0x000fe40000704270 */
[----:B------:R-:W-:Y:S01]  /*14940*/  F2FP.BF16.F32.PACK_AB R116, RZ, R116 ;  /* 0x00000074ff74723e */ /* 0x000fe200000010ff */
[-C--:B------:R-:W-:Y:S01]  /*14950*/  FMUL R118, R118, R2.reuse ;  /* 0x0000000276767220 */ /* 0x080fe20000400000 */
[----:B------:R-:W-:Y:S01]  /*14960*/  F2FP.BF16.F32.PACK_AB R117, RZ, R117 ;  /* 0x00000075ff75723e */ /* 0x000fe200000010ff */
[----:B------:R-:W-:Y:S01]  /*14970*/  @P2 STG.E.U16 desc[UR36][R4.64+0x162], R113 ;  /* 0x0001627104002986 */ /* 0x000fe2000c101524 */
[----:B------:R-:W-:-:S03]  /*14980*/  FMUL R119, R119, R2 ;  /* 0x0000000277777220 */ /* 0x000fc60000400000 */
[----:B------:R-:W-:Y:S01]  /*14990*/  @P5 STG.E.U16 desc[UR36][R6.64+0x160], R114 ;  /* 0x0001607206005986 */ /* 0x000fe2000c101524 */
[----:B------:R-:W-:-:S03]  /*149a0*/  F2FP.BF16.F32.PACK_AB R118, RZ, R118 ;  /* 0x00000076ff76723e */ /* 0x000fc600000010ff */
[----:B------:R-:W-:Y:S01]  /*149b0*/  @P4 STG.E.U16 desc[UR36][R6.64+0x162], R115 ;  /* 0x0001627306004986 */ /* 0x000fe2000c101524 */
[----:B------:R-:W-:-:S03]  /*149c0*/  F2FP.BF16.F32.PACK_AB R119, RZ, R119 ;  /* 0x00000077ff77723e */ /* 0x000fc600000010ff */
[----:B------:R-:W-:Y:S04]  /*149d0*/  @P3 STG.E.U16 desc[UR36][R4.64+0x170], R116 ;  /* 0x0001707404003986 */ /* 0x000fe8000c101524 */
[----:B------:R1:W-:Y:S02]  /*149e0*/  @P1 STG.E.U16 desc[UR36][R4.64+0x172], R117 ;  /* 0x0001727504001986 */ /* 0x0003e4000c101524 */
[----:B-1----:R-:W-:Y:S02]  /*149f0*/  @P6 IMAD.MOV.U32 R4, RZ, RZ, R6 ;  /* 0x000000ffff046224 */ /* 0x002fe400078e0006 */
[----:B------:R-:W-:-:S05]  /*14a00*/  @P6 IMAD.MOV.U32 R5, RZ, RZ, R7 ;  /* 0x000000ffff056224 */ /* 0x000fca00078e0007 */
[----:B------:R0:W-:Y:S04]  /*14a10*/  @P6 STG.E.U16 desc[UR36][R4.64+0x170], R118 ;  /* 0x0001707604006986 */ /* 0x0001e8000c101524 */
[----:B------:R0:W-:Y:S02]  /*14a20*/  @P0 STG.E.U16 desc[UR36][R6.64+0x172], R119 ;  /* 0x0001727706000986 */ /* 0x0001e4000c101524 */
.L_x_601:
[----:B------:R-:W-:Y:S05]  /*14a30*/  BSYNC B0 ;  /* 0x0000000000007941 */ /* 0x000fea0003800000 */
.L_x_29:
[----:B0-----:R-:W2:Y:S04]  /*14a40*/  LDL.LU R5, [R1+0x180] ;  /* 0x0001800001057983 */ /* 0x001ea80000300800 */
[----:B------:R-:W2:Y:S01]  /*14a50*/  LDL.LU R4, [R1+0x184] ;  /* 0x0001840001047983 */ /* 0x000ea20000300800 */
[----:B------:R-:W-:Y:S01]  /*14a60*/  ULDC UR4, c[0x0][0xc] ;  /* 0x0000030000047ab9 */ /* 0x000fe20000000800 */
[----:B------:R-:W-:Y:S01]  /*14a70*/  ULDC UR5, c[0x0][0x10] ;  /* 0x0000040000057ab9 */ /* 0x000fe20000000800 */
[----:B------:R-:W2:Y:S01]  /*14a80*/  LDC R3, c[0x0][0x14] ;  /* 0x00000500ff037b82 */ /* 0x000ea20000000800 */
[----:B------:R-:W-:Y:S01]  /*14a90*/  UIMAD.WIDE.U32 UR4, UR4, UR5, URZ ;  /* 0x00000005040472a5 */ /* 0x000fe2000f8e003f */
[----:B------:R-:W-:Y:S01]  /*14aa0*/  PRMT R0, RZ, 0x7610, R0 ;  /* 0x00007610ff007816 */ /* 0x000fe20000000000 */
[----:B------:R-:W-:Y:S01]  /*14ab0*/  UMOV UR42, 0xffffffff ;  /* 0xffffffff002a7882 */ /* 0x000fe20000000000 */
[----:B------:R-:W-:-:S03]  /*14ac0*/  UMOV UR43, 0xffffffff ;  /* 0xffffffff002b7882 */ /* 0x000fc60000000000 */
[----:B--2---:R-:W-:-:S04]  /*14ad0*/  IMAD.WIDE.U32 R4, R3, UR4, R4 ;  /* 0x0000000403047c25 */ /* 0x004fc8000f8e0004 */
[----:B------:R-:W-:Y:S01]  /*14ae0*/  IMAD R3, R3, UR5, RZ ;  /* 0x0000000503037c24 */ /* 0x000fe2000f8e02ff */
[----:B------:R-:W-:Y:S01]  /*14af0*/  ULDC.64 UR4, c[0x0][0x650] ;  /* 0x0001940000047ab9 */ /* 0x000fe20000000a00 */
[----:B------:R-:W-:Y:S01]  /*14b00*/  IMAD.MOV.U32 R7, RZ, RZ, R4 ;  /* 0x000000ffff077224 */ /* 0x000fe200078e0004 */
[----:B------:R-:W-:Y:S01]  /*14b10*/  ISETP.GE.U32.AND P0, PT, R4, UR4, PT ;  /* 0x0000000404007c0c */ /* 0x000fe2000bf06070 */
[----:B------:R-:W-:-:S05]  /*14b20*/  IMAD.IADD R6, R5, 0x1, R3 ;  /* 0x0000000105067824 */ /* 0x000fca00078e0203 */
[----:B------:R0:W-:Y:S01]  /*14b30*/  STL [R1+0x180], R6 ;  /* 0x0001800601007387 */ /* 0x0001e20000100800 */
[----:B------:R-:W-:-:S03]  /*14b40*/  ISETP.GE.U32.AND.EX P0, PT, R6, UR5, PT, P0 ;  /* 0x0000000506007c0c */ /* 0x000fc6000bf06100 */
[----:B------:R0:W-:Y:S10]  /*14b50*/  STL [R1+0x184], R7 ;  /* 0x0001840701007387 */ /* 0x0001f40000100800 */
[----:B0-----:R-:W-:Y:S05]  /*14b60*/  @P0 BRA `(.L_x_602) ;  /* 0x0000000400880947 */ /* 0x001fea0003800000 */
[----:B------:R-:W0:Y:S01]  /*14b70*/  S2UR UR6, SR_CTAID.X ;  /* 0x00000000000679c3 */ /* 0x000e220000002500 */
[----:B------:R-:W-:Y:S01]  /*14b80*/  ULDC.64 UR12, c[0x0][0x628] ;  /* 0x00018a00000c7ab9 */ /* 0x000fe20000000a00 */
[----:B------:R-:W-:Y:S01]  /*14b90*/  ULDC UR4, c[0x0][0x150] ;  /* 0x0000540000047ab9 */ /* 0x000fe20000000800 */
[----:B------:R-:W-:Y:S01]  /*14ba0*/  ISETP.NE.U32.AND P0, PT, RZ, UR12, PT ;  /* 0x0000000cff007c0c */ /* 0x000fe2000bf05070 */
[----:B------:R-:W-:Y:S01]  /*14bb0*/  ULDC UR15, c[0x0][0x630] ;  /* 0x00018c00000f7ab9 */ /* 0x000fe20000000800 */
[C---:B------:R-:W-:Y:S01]  /*14bc0*/  R2UR UR16, R7.reuse ;  /* 0x00000000071072ca */ /* 0x040fe200000e0000 */
[----:B------:R-:W-:Y:S01]  /*14bd0*/  ULDC UR19, c[0x0][0x154] ;  /* 0x0000550000137ab9 */ /* 0x000fe20000000800 */
[----:B------:R-:W-:Y:S01]  /*14be0*/  ISETP.NE.AND.EX P0, PT, RZ, UR13, PT, P0 ;  /* 0x0000000dff007c0c */ /* 0x000fe2000bf05300 */
[----:B------:R-:W2:Y:S01]  /*14bf0*/  S2UR UR18, SR_CTAID.Y ;  /* 0x00000000001279c3 */ /* 0x000ea20000002600 */
[----:B------:R-:W-:Y:S02]  /*14c00*/  R2UR UR17, R6 ;  /* 0x00000000061172ca */ /* 0x000fe400000e0000 */
[----:B------:R-:W-:-:S02]  /*14c10*/  R2UR UR10, R7 ;  /* 0x00000000070a72ca */ /* 0x000fc400000e0000 */
[----:B------:R-:W-:Y:S02]  /*14c20*/  R2UR UR11, R6 ;  /* 0x00000000060b72ca */ /* 0x000fe400000e0000 */
[----:B0-----:R-:W-:-:S05]  /*14c30*/  I2FP.F32.U32 R0, UR6 ;  /* 0x0000000600007c45 */ /* 0x001fca0008201000 */
[----:B------:R-:W-:-:S04]  /*14c40*/  FMUL R0, R0, UR4 ;  /* 0x0000000400007c20 */ /* 0x000fc80008400000 */
[----:B------:R0:W0:Y:S01]  /*14c50*/  F2I.U32.TRUNC.NTZ R3, R0 ;  /* 0x0000000000037305 */ /* 0x000022000020f000 */
[----:B--2---:R-:W-:Y:S05]  /*14c60*/  @!P0 BRA `(.L_x_603) ;  /* 0x0000000000308947 */ /* 0x004fea0003800000 */
        /* <DEDUP_REMOVED lines=12> */
.L_x_603:
[----:B------:R-:W-:Y:S01]  /*14d30*/  USHF.R.U64 UR43, UR10, UR15, UR11 ;  /* 0x0000000f0a2b7299 */ /* 0x000fe2000800120b */
[----:B0-----:R-:W-:Y:S01]  /*14d40*/  I2FP.F32.U32 R0, UR18 ;  /* 0x0000001200007c45 */ /* 0x001fe20008201000 */
[----:B------:R-:W-:Y:S02]  /*14d50*/  USHF.R.U32.HI UR4, URZ, UR15, UR11 ;  /* 0x0000000f3f047299 */ /* 0x000fe4000801160b */
        /* <DEDUP_REMOVED lines=8> */
[----:B------:R-:W-:Y:S01]  /*14de0*/  UIMAD.WIDE.U32 UR8, UR10, UR12, UR8 ;  /* 0x0000000c0a0872a5 */ /* 0x000fe2000f8e0008 */
[----:B------:R-:W-:Y:S01]  /*14df0*/  R2UR UR12, R3 ;  /* 0x00000000030c72ca */ /* 0x000fe200000e0000 */
[----:B------:R-:W-:Y:S01]  /*14e00*/  UIMAD UR10, UR10, UR13, UR4 ;  /* 0x0000000d0a0a72a4 */ /* 0x000fe2000f8e0204 */
[----:B------:R-:W-:Y:S01]  /*14e10*/  ULDC UR11, c[0x0][0x618] ;  /* 0x00018600000b7ab9 */ /* 0x000fe20000000800 */
[----:B------:R-:W-:Y:S02]  /*14e20*/  ULDC UR21, c[0x0][0x658] ;  /* 0x0001960000157ab9 */ /* 0x000fe40000000800 */
[----:B------:R-:W-:Y:S01]  /*14e30*/  UIADD3 UR9, UR9, UR10, URZ ;  /* 0x0000000a09097290 */ /* 0x000fe2000fffe03f */
[----:B------:R-:W-:Y:S01]  /*14e40*/  UMOV UR15, 0xffffffff ;  /* 0xffffffff000f7882 */ /* 0x000fe20000000000 */
[----:B------:R-:W-:Y:S01]  /*14e50*/  ULDC.64 UR4, c[0x0][0x640] ;  /* 0x0001900000047ab9 */ /* 0x000fe20000000a00 */
[----:B------:R-:W-:Y:S01]  /*14e60*/  USHF.L.U32 UR15, UR15, UR21, URZ ;  /* 0x000000150f0f7299 */ /* 0x000fe2000800063f */
[----:B------:R-:W-:Y:S01]  /*14e70*/  ISETP.NE.U32.AND P0, PT, RZ, UR4, PT ;  /* 0x00000004ff007c0c */ /* 0x000fe2000bf05070 */
[----:B------:R-:W-:-:S02]  /*14e80*/  USHF.R.U64 UR16, UR8, UR11, UR9 ;  /* 0x0000000b08107299 */ /* 0x000fc40008001209 */
[----:B------:R-:W-:Y:S01]  /*14e90*/  USHF.R.U32.HI UR8, URZ, UR11, UR9 ;  /* 0x0000000b3f087299 */ /* 0x000fe20008011609 */
[----:B0-----:R-:W-:Y:S01]  /*14ea0*/  R2UR UR14, R0 ;  /* 0x00000000000e72ca */ /* 0x001fe200000e0000 */
[----:B------:R-:W-:Y:S01]  /*14eb0*/  ULDC UR17, c[0x0][0x608] ;  /* 0x0001820000117ab9 */ /* 0x000fe20000000800 */
[----:B------:R-:W-:Y:S01]  /*14ec0*/  ULOP3.LUT UR41, URZ, UR15, URZ, 0x33, !UPT ;  /* 0x0000000f3f297292 */ /* 0x000fe2000f8e333f */
[----:B------:R-:W-:Y:S01]  /*14ed0*/  ISETP.NE.AND.EX P0, PT, RZ, UR5, PT, P0 ;  /* 0x00000005ff007c0c */ /* 0x000fe2000bf05300 */
[----:B------:R-:W-:Y:S02]  /*14ee0*/  USHF.R.U64 UR15, UR16, UR17, UR8 ;  /* 0x00000011100f7299 */ /* 0x000fe40008001208 */
[----:B------:R-:W-:Y:S02]  /*14ef0*/  USHF.R.U32.HI UR8, URZ, UR17, UR8 ;  /* 0x000000113f087299 */ /* 0x000fe40008011608 */
[----:B------:R-:W-:Y:S02]  /*14f00*/  UIADD3 UR12, -UR12, URZ, URZ ;  /* 0x0000003f0c0c7290 */ /* 0x000fe4000fffe13f */
[----:B------:R-:W-:Y:S01]  /*14f10*/  USHF.R.U64 UR17, UR15, UR21, UR8 ;  /* 0x000000150f117299 */ /* 0x000fe20008001208 */
[----:B------:R-:W-:Y:S01]  /*14f20*/  UMOV UR19, 0x1 ;  /* 0x0000000100137882 */ /* 0x000fe20000000000 */
[----:B------:R-:W-:Y:S01]  /*14f30*/  ULDC UR13, c[0x0][0x144] ;  /* 0x00005100000d7ab9 */ /* 0x000fe20000000800 */
[----:B------:R-:W-:Y:S01]  /*14f40*/  ULDC UR7, c[0x0][0x600] ;  /* 0x0001800000077ab9 */ /* 0x000fe20000000800 */
[----:B------:R-:W-:-:S02]  /*14f50*/  USHF.L.U32 UR24, UR19, UR21, URZ ;  /* 0x0000001513187299 */ /* 0x000fc4000800063f */
[----:B------:R-:W-:Y:S02]  /*14f60*/  USHF.R.U32.HI UR8, URZ, UR21, UR8 ;  /* 0x000000153f087299 */ /* 0x000fe40008011608 */
[----:B------:R-:W-:Y:S02]  /*14f70*/  UIMAD UR21, UR13, UR12, UR6 ;  /* 0x0000000c0d1572a4 */ /* 0x000fe4000f8e0206 */
[----:B------:R-:W-:Y:S02]  /*14f80*/  UIADD3 UR20, UR7, -0x1, URZ ;  /* 0xffffffff07147890 */ /* 0x000fe4000fffe03f */
[----:B------:R-:W-:Y:S01]  /*14f90*/  UIADD3 UR19, -UR14, URZ, URZ ;  /* 0x0000003f0e137290 */ /* 0x000fe2000fffe13f */
        /* <DEDUP_REMOVED lines=17> */
.L_x_604:
[----:B------:R-:W-:Y:S01]  /*150b0*/  UISETP.NE.AND UP0, UPT, UR46, URZ, UPT ;  /* 0x0000003f2e00728c */ /* 0x000fe2000bf05270 */
[----:B------:R-:W-:Y:S01]  /*150c0*/  IMAD.MOV.U32 R0, RZ, RZ, 0x1 ;  /* 0x00000001ff007424 */ /* 0x000fe200078e00ff */
[----:B------:R-:W-:Y:S02]  /*150d0*/  USHF.R.U64 UR4, UR6, UR22, UR8 ;  /* 0x0000001606047299 */ /* 0x000fe40008001208 */
[----:B------:R-:W-:Y:S02]  /*150e0*/  ULOP3.LUT UR41, UR15, UR41, URZ, 0xc0, !UPT ;  /* 0x000000290f297292 */ /* 0x000fe4000f8ec03f */
[----:B------:R-:W-:Y:S02]  /*150f0*/  UIADD3 UR5, -UR4, URZ, URZ ;  /* 0x0000003f04057290 */ /* 0x000fe4000fffe13f */
[----:B------:R-:W-:Y:S02]  /*15100*/  UIMAD UR41, UR24, UR4, UR41 ;  /* 0x00000004182972a4 */ /* 0x000fe4000f8e0229 */
[----:B------:R-:W-:-:S02]  /*15110*/  ULOP3.LUT UR16, UR16, UR20, URZ, 0xc0, !UPT ;  /* 0x0000001410107292 */ /* 0x000fc4000f8ec03f */
[----:B------:R-:W-:Y:S02]  /*15120*/  @UP0 UIMAD UR21, UR25, UR19, UR18 ;  /* 0x00000013191502a4 */ /* 0x000fe4000f8e0212 */
[----:B------:R-:W-:-:S03]  /*15130*/  UIMAD UR4, UR5, UR23, UR17 ;  /* 0x00000017050472a4 */ /* 0x000fc6000f8e0211 */
[----:B------:R-:W-:Y:S01]  /*15140*/  ULDC UR5, c[0x0][0x610] ;  /* 0x0001840000057ab9 */ /* 0x000fe20000000800 */
[----:B------:R-:W-:Y:S02]  /*15150*/  UIMAD UR4, UR4, UR7, UR16 ;  /* 0x00000007040472a4 */ /* 0x000fe4000f8e0210 */
[----:B------:R-:W-:-:S04]  /*15160*/  UIMAD UR41, UR41, UR5, UR21 ;  /* 0x00000005292972a4 */ /* 0x000fc8000f8e0215 */
[----:B------:R-:W-:Y:S02]  /*15170*/  USEL UR42, UR4, UR41, !UP0 ;  /* 0x00000029042a7287 */ /* 0x000fe4000c000000 */
[----:B------:R-:W-:-:S12]  /*15180*/  USEL UR41, UR41, UR4, !UP0 ;  /* 0x0000000429297287 */ /* 0x000fd8000c000000 */
.L_x_602:
[----:B------:R-:W-:-:S13]  /*15190*/  LOP3.LUT P0, RZ, R0, 0xff, RZ, 0xc0, !PT ;  /* 0x000000ff00ff7812 */ /* 0x000fda000780c0ff */
[----:B------:R-:W-:Y:S05]  /*151a0*/  @P0 BRA `(.L_x_605) ;  /* 0xfffffec000240947 */ /* 0x000fea000383ffff */
[----:B------:R-:W-:Y:S05]  /*151b0*/  EXIT ;  /* 0x000000000000794d */ /* 0x000fea0003800000 */
.L_x_4:
[----:B------:R-:W2:Y:S01]  /*151c0*/  LDL R5, [R1+0x184] ;  /* 0x0001840001057983 */ /* 0x000ea20000100800 */
[----:B------:R-:W-:-:S03]  /*151d0*/  ULDC.64 UR8, c[0x0][0x650] ;  /* 0x0001940000087ab9 */ /* 0x000fc60000000a00 */
[----:B------:R-:W3:Y:S01]  /*151e0*/  LDL R4, [R1+0x180] ;  /* 0x0001800001047983 */ /* 0x000ee20000100800 */
[----:B------:R-:W-:Y:S01]  /*151f0*/  PRMT R0, RZ, 0x7610, R0 ;  /* 0x00007610ff007816 */ /* 0x000fe20000000000 */
[----:B------:R-:W-:Y:S02]  /*15200*/  IMAD.MOV.U32 R3, RZ, RZ, -0x1 ;  /* 0xffffffffff037424 */ /* 0x000fe400078e00ff */
[----:B------:R-:W-:Y:S02]  /*15210*/  IMAD.MOV.U32 R2, RZ, RZ, -0x1 ;  /* 0xffffffffff027424 */ /* 0x000fe400078e00ff */
[----:B------:R-:W-:Y:S01]  /*15220*/  IMAD.MOV.U32 R9, RZ, RZ, -0x1 ;  /* 0xffffffffff097424 */ /* 0x000fe200078e00ff */
[----:B--2---:R-:W-:-:S04]  /*15230*/  ISETP.GE.U32.AND P0, PT, R5, UR8, PT ;  /* 0x0000000805007c0c */ /* 0x004fc8000bf06070 */
[----:B---3--:R-:W-:-:S13]  /*15240*/  ISETP.GE.U32.AND.EX P0, PT, R4, UR9, PT, P0 ;  /* 0x0000000904007c0c */ /* 0x008fda000bf06100 */
[----:B------:R-:W-:Y:S05]  /*15250*/  @P0 BRA `(.L_x_606) ;  /* 0x00000004008c0947 */ /* 0x000fea0003800000 */
[----:B------:R-:W-:Y:S01]  /*15260*/  I2FP.F32.U32 R0, UR4 ;  /* 0x0000000400007c45 */ /* 0x000fe20008201000 */
[----:B0-----:R-:W-:Y:S01]  /*15270*/  ULDC.64 UR16, c[0x0][0x628] ;  /* 0x00018a0000107ab9 */ /* 0x001fe20000000a00 */
        /* <DEDUP_REMOVED lines=24> */
.L_x_607:
        /* <DEDUP_REMOVED lines=24> */
[----:B------:R-:W-:Y:S01]  /*15580*/  UMOV UR19, 0x1 ;  /* 0x0000000100137882 */ /* 0x000fe20000000000 */
[----:B------:R-:W-:Y:S01]  /*15590*/  ULDC UR20, c[0x0][0x608] ;  /* 0x0001820000147ab9 */ /* 0x000fe20000000800 */
[----:B------:R-:W-:Y:S01]  /*155a0*/  USHF.L.U32 UR26, UR19, UR23, URZ ;  /* 0x00000017131a7299 */ /* 0x000fe2000800063f */
[----:B------:R-:W-:Y:S01]  /*155b0*/  ISETP.NE.AND.EX P0, PT, RZ, UR9, PT, P0 ;  /* 0x00000009ff007c0c */ /* 0x000fe2000bf05300 */
[----:B------:R-:W-:Y:S02]  /*155c0*/  USHF.R.U64 UR19, UR18, UR20, UR11 ;  /* 0x0000001412137299 */ /* 0x000fe4000800120b */
[----:B------:R-:W-:Y:S02]  /*155d0*/  USHF.R.U32.HI UR11, URZ, UR20, UR11 ;  /* 0x000000143f0b7299 */ /* 0x000fe4000801160b */
[----:B------:R-:W-:-:S02]  /*155e0*/  UIADD3 UR15, -UR15, URZ, URZ ;  /* 0x0000003f0f0f7290 */ /* 0x000fc4000fffe13f */
[----:B------:R-:W-:Y:S01]  /*155f0*/  USHF.R.U64 UR20, UR19, UR23, UR11 ;  /* 0x0000001713147299 */ /* 0x000fe2000800120b */
[----:B------:R-:W-:Y:S01]  /*15600*/  ULDC UR16, c[0x0][0x144] ;  /* 0x0000510000107ab9 */ /* 0x000fe20000000800 */
[----:B------:R-:W-:Y:S01]  /*15610*/  ULDC UR6, c[0x0][0x600] ;  /* 0x0001800000067ab9 */ /* 0x000fe20000000800 */
[----:B------:R-:W-:Y:S02]  /*15620*/  USHF.R.U32.HI UR11, URZ, UR23, UR11 ;  /* 0x000000173f0b7299 */ /* 0x000fe4000801160b */
[----:B------:R-:W-:Y:S02]  /*15630*/  UIMAD UR23, UR16, UR15, UR4 ;  /* 0x0000000f101772a4 */ /* 0x000fe4000f8e0204 */
[----:B------:R-:W-:Y:S02]  /*15640*/  UIADD3 UR22, UR6, -0x1, URZ ;  /* 0xffffffff06167890 */ /* 0x000fe4000fffe03f */
[----:B------:R-:W-:Y:S02]  /*15650*/  ULOP3.LUT UR27, URZ, UR13, URZ, 0x33, !UPT ;  /* 0x0000000d3f1b7292 */ /* 0x000fe4000f8e333f */
        /* <DEDUP_REMOVED lines=18> */
.L_x_608:
[----:B------:R-:W-:Y:S01]  /*15780*/  UISETP.NE.AND UP0, UPT, UR46, URZ, UPT ;  /* 0x0000003f2e00728c */ /* 0x000fe2000bf05270 */
[----:B------:R-:W-:Y:S01]  /*15790*/  IMAD.MOV.U32 R0, RZ, RZ, 0x1 ;  /* 0x00000001ff007424 */ /* 0x000fe200078e00ff */
[----:B------:R-:W-:Y:S01]  /*157a0*/  USHF.R.U64 UR8, UR4, UR24, UR11 ;  /* 0x0000001804087299 */ /* 0x000fe2000800120b */
[----:B------:R-:W-:Y:S01]  /*157b0*/  IMAD.U32 R9, RZ, RZ, UR5 ;  /* 0x00000005ff097e24 */ /* 0x000fe2000f8e00ff */
[----:B------:R-:W-:Y:S02]  /*157c0*/  ULOP3.LUT UR4, UR19, UR27, URZ, 0xc0, !UPT ;  /* 0x0000001b13047292 */ /* 0x000fe4000f8ec03f */
[----:B------:R-:W-:Y:S02]  /*157d0*/  ULOP3.LUT UR18, UR18, UR22, URZ, 0xc0, !UPT ;  /* 0x0000001612127292 */ /* 0x000fe4000f8ec03f */
[----:B------:R-:W-:-:S03]  /*157e0*/  UIMAD UR4, UR26, UR8, UR4 ;  /* 0x000000081a0472a4 */ /* 0x000fc6000f8e0204 */
[----:B------:R-:W-:Y:S02]  /*157f0*/  @UP0 UIMAD UR23, UR28, UR21, UR7 ;  /* 0x000000151c1702a4 */ /* 0x000fe4000f8e0207 */
[----:B------:R-:W-:-:S03]  /*15800*/  UIADD3 UR7, -UR8, URZ, URZ ;  /* 0x0000003f08077290 */ /* 0x000fc6000fffe13f */
[----:B------:R-:W-:Y:S01]  /*15810*/  ULDC UR8, c[0x0][0x610] ;  /* 0x0001840000087ab9 */ /* 0x000fe20000000800 */
[----:B------:R-:W-:Y:S02]  /*15820*/  UIMAD UR7, UR7, UR25, UR20 ;  /* 0x00000019070772a4 */ /* 0x000fe4000f8e0214 */
[----:B------:R-:W-:Y:S02]  /*15830*/  UIMAD UR4, UR4, UR8, UR23 ;  /* 0x00000008040472a4 */ /* 0x000fe4000f8e0217 */
[----:B------:R-:W-:-:S04]  /*15840*/  UIMAD UR7, UR7, UR6, UR18 ;  /* 0x00000006070772a4 */ /* 0x000fc8000f8e0212 */
[----:B------:R-:W-:Y:S02]  /*15850*/  USEL UR6, UR7, UR4, !UP0 ;  /* 0x0000000407067287 */ /* 0x000fe4000c000000 */
[----:B------:R-:W-:-:S04]  /*15860*/  USEL UR4, UR4, UR7, !UP0 ;  /* 0x0000000704047287 */ /* 0x000fc8000c000000 */
[----:B------:R-:W-:Y:S02]  /*15870*/  IMAD.U32 R2, RZ, RZ, UR6 ;  /* 0x00000006ff027e24 */ /* 0x000fe4000f8e00ff */
[----:B------:R-:W-:-:S07]  /*15880*/  IMAD.U32 R3, RZ, RZ, UR4 ;  /* 0x00000004ff037e24 */ /* 0x000fce000f8e00ff */
.L_x_606:
[----:B------:R-:W-:-:S08]  /*15890*/  NOP ;  /* 0x0000000000007918 */ /* 0x000fd00000000000 */
[----:B0-----:R-:W0:-:S00]  /*158a0*/  USETMAXREG.DEALLOC.CTAPOOL 0x18 ;  /* 0x00000018000079c8 */ /* 0x001e0000080e0500 */
[----:B------:R-:W-:-:S13]  /*158b0*/  ISETP.NE.AND P0, PT, RZ, UR10, PT ;  /* 0x0000000aff007c0c */ /* 0x000fda000bf05270 */
[----:B------:R-:W-:Y:S05]  /*158c0*/  @P0 EXIT ;  /* 0x000000000000094d */ /* 0x000fea0003800000 */
[----:B0-----:R-:W-:Y:S01]  /*158d0*/  LOP3.LUT P0, RZ, R0, 0xff, RZ, 0xc0, !PT ;  /* 0x000000ff00ff7812 */ /* 0x001fe2000780c0ff */
[----:B------:R-:W-:Y:S02]  /*158e0*/  IMAD.MOV.U32 R0, RZ, RZ, 0x1 ;  /* 0x00000001ff007424 */ /* 0x000fe400078e00ff */
[----:B------:R-:W-:-:S10]  /*158f0*/  IMAD.MOV.U32 R6, RZ, RZ, RZ ;  /* 0x000000ffff067224 */ /* 0x000fd400078e00ff */
[----:B------:R-:W-:Y:S05]  /*15900*/  @!P0 BRA `(.L_x_609) ;  /* 0x0000000c00688947 */ /* 0x000fea0003800000 */
[----:B------:R-:W0:Y:S01]  /*15910*/  S2R R4, SR_TID.X ;  /* 0x0000000000047919 */ /* 0x000e220000002100 */
[----:B------:R-:W-:Y:S01]  /*15920*/  ULDC UR4, c[0x0][0x28c] ;  /* 0x0000a30000047ab9 */ /* 0x000fe20000000800 */
[----:B------:R-:W-:Y:S01]  /*15930*/  ULDC UR6, c[0x0][0x658] ;  /* 0x0001960000067ab9 */ /* 0x000fe20000000800 */
[----:B------:R-:W-:Y:S01]  /*15940*/  UIADD3 UR10, UR4, 0xf, URZ ;  /* 0x0000000f040a7890 */ /* 0x000fe2000fffe03f */
[----:B------:R-:W-:Y:S01]  /*15950*/  BSSY B0, `(.L_x_609) ;  /* 0x00000d5000007945 */ /* 0x000fe20003800000 */
[----:B------:R-:W-:Y:S01]  /*15960*/  UMOV UR7, 0xffffffff ;  /* 0xffffffff00077882 */ /* 0x000fe20000000000 */
[----:B------:R-:W-:Y:S01]  /*15970*/  ULDC UR5, c[0x0][0x600] ;  /* 0x0001800000057ab9 */ /* 0x000fe20000000800 */
[----:B------:R-:W-:Y:S01]  /*15980*/  UMOV UR9, 0x1 ;  /* 0x0000000100097882 */ /* 0x000fe20000000000 */
[----:B------:R-:W-:Y:S01]  /*15990*/  USHF.L.U32 UR7, UR7, UR6, URZ ;  /* 0x0000000607077299 */ /* 0x000fe2000800063f */
[----:B------:R-:W-:Y:S01]  /*159a0*/  IMAD.MOV.U32 R8, RZ, RZ, 0x1 ;  /* 0x00000001ff087424 */ /* 0x000fe200078e00ff */
[----:B------:R-:W-:Y:S01]  /*159b0*/  UIADD3 UR4, UR5, -0x1, URZ ;  /* 0xffffffff05047890 */ /* 0x000fe2000fffe03f */
[----:B------:R-:W-:Y:S01]  /*159c0*/  IMAD.MOV.U32 R0, RZ, RZ, 0x1 ;  /* 0x00000001ff007424 */ /* 0x000fe200078e00ff */
[----:B------:R-:W-:Y:S01]  /*159d0*/  USHF.R.S32.HI UR11, URZ, 0x1f, UR10 ;  /* 0x0000001f3f0b7899 */ /* 0x000fe2000801140a */
[----:B------:R-:W-:Y:S01]  /*159e0*/  IMAD.MOV.U32 R6, RZ, RZ, RZ ;  /* 0x000000ffff067224 */ /* 0x000fe200078e00ff */
[----:B------:R-:W-:Y:S01]  /*159f0*/  ULDC UR8, c[0x0][0xc] ;  /* 0x0000030000087ab9 */ /* 0x000fe20000000800 */
[----:B------:R-:W-:-:S02]  /*15a00*/  USHF.L.U32 UR5, UR9, UR6, URZ ;  /* 0x0000000609057299 */ /* 0x000fc4000800063f */
[----:B------:R-:W-:Y:S01]  /*15a10*/  ULEA.HI UR11, UR11, UR10, URZ, 0x4 ;  /* 0x0000000a0b0b7291 */ /* 0x000fe2000f8f203f */
[----:B------:R-:W-:Y:S01]  /*15a20*/  ULDC UR9, c[0x0][0x10] ;  /* 0x0000040000097ab9 */ /* 0x000fe20000000800 */
[----:B------:R-:W-:Y:S02]  /*15a30*/  ULOP3.LUT UR6, URZ, UR7, URZ, 0x33, !UPT ;  /* 0x000000073f067292 */ /* 0x000fe4000f8e333f */
[----:B------:R-:W-:Y:S01]  /*15a40*/  UIMAD.WIDE.U32 UR8, UR8, UR9, URZ ;  /* 0x00000009080872a5 */ /* 0x000fe2000f8e003f */
[----:B------:R-:W-:Y:S01]  /*15a50*/  ULDC UR7, c[0x0][0x14] ;  /* 0x0000050000077ab9 */ /* 0x000fe20000000800 */
[----:B------:R-:W-:Y:S02]  /*15a60*/  USHF.R.S32.HI UR19, URZ, 0x4, UR11 ;  /* 0x000000043f137899 */ /* 0x000fe4000801140b */
[----:B------:R-:W-:Y:S02]  /*15a70*/  UIMAD.WIDE.U32 UR22, UR8, UR7, URZ ;  /* 0x00000007081672a5 */ /* 0x000fe4000f8e003f */
[----:B------:R-:W-:-:S02]  /*15a80*/  UIMAD UR13, UR9, UR7, URZ ;  /* 0x00000007090d72a4 */ /* 0x000fc4000f8e023f */
[----:B------:R-:W-:Y:S01]  /*15a90*/  ULOP3.LUT UR21, UR40, 0x2, URZ, 0xfc, !UPT ;  /* 0x0000000228157892 */ /* 0x000fe2000f8efc3f */
[C---:B0-----:R-:W-:Y:S01]  /*15aa0*/  LOP3.LUT P2, RZ, R4.reuse, 0x7f, RZ, 0xc0, !PT ;  /* 0x0000007f04ff7812 */ /* 0x041fe2000784c0ff */
[----:B------:R-:W-:Y:S01]  /*15ab0*/  UIADD3 UR13, UR23, UR13, URZ ;  /* 0x0000000d170d7290 */ /* 0x000fe2000fffe03f */
[----:B------:R-:W-:Y:S01]  /*15ac0*/  LOP3.LUT P0, RZ, R4, 0x1f, RZ, 0xc0, !PT ;  /* 0x0000001f04ff7812 */ /* 0x000fe2000780c0ff */
[----:B------:R-:W-:Y:S01]  /*15ad0*/  UIADD3 UR26, UR19, 0x1, URZ ;  /* 0x00000001131a7890 */ /* 0x000fe2000fffe03f */
[----:B------:R-:W-:Y:S02]  /*15ae0*/  ULDC.64 UR24, c[0x0][0x198] ;  /* 0x0000660000187ab9 */ /* 0x000fe40000000a00 */
[----:B------:R-:W-:-:S13]  /*15af0*/  PLOP3.LUT P0, PT, P0, P2, PT, 0x8a, 0x0 ;  /* 0x000000000000781c */ /* 0x000fda0000705172 */
.L_x_621:
[----:B------:R-:W-:-:S03]  /*15b00*/  UMOV UR7, 0xffffffff ;  /* 0xffffffff00077882 */ /* 0x000fc60000000000 */
[----:B------:R-:W-:Y:S05]  /*15b10*/  BRA.DIV UR7, `(.L_x_610) ;  /* 0x0000001207f47947 */ /* 0x000fea000b800000 */
[----:B------:R-:W-:-:S13]  /*15b20*/  ELECT P6, URZ, PT ;  /* 0x00000000003f782f */ /* 0x000fda00038c0000 */
.L_x_640:
[----:B------:R-:W0:Y:S01]  /*15b30*/  LDC R4, c[0x0][0x28c] ;  /* 0x0000a300ff047b82 */ /* 0x000e220000000800 */
[----:B------:R-:W-:Y:S01]  /*15b40*/  BSSY B1, `(.L_x_611) ;  /* 0x0000038000017945 */ /* 0x000fe20003800000 */
[----:B0-----:R-:W-:-:S13]  /*15b50*/  ISETP.LT.OR P6, PT, R4, 0x1, !P6 ;  /* 0x000000010400780c */ /* 0x001fda00077c1670 */
[----:B------:R-:W-:Y:S05]  /*15b60*/  @P6 BRA `(.L_x_612) ;  /* 0x0000000000d46947 */ /* 0x000fea0003800000 */
[----:B------:R-:W-:Y:S02]  /*15b70*/  IMAD R2, R2, 0xc0, RZ ;  /* 0x000000c002027824 */ /* 0x000fe400078e02ff */
[----:B------:R-:W-:Y:S02]  /*15b80*/  IMAD R3, R3, 0x180, RZ ;  /* 0x0000018003037824 */ /* 0x000fe400078e02ff */
[----:B------:R-:W-:Y:S02]  /*15b90*/  IMAD.MOV.U32 R13, RZ, RZ, RZ ;  /* 0x000000ffff0d7224 */ /* 0x000fe400078e00ff */
[----:B------:R-:W-:Y:S02]  /*15ba0*/  IMAD.U32 R11, RZ, RZ, UR26 ;  /* 0x0000001aff0b7e24 */ /* 0x000fe4000f8e00ff */
[----:B------:R-:W-:Y:S02]  /*15bb0*/  IMAD.MOV.U32 R4, RZ, RZ, R0 ;  /* 0x000000ffff047224 */ /* 0x000fe400078e0000 */
[----:B------:R-:W-:-:S07]  /*15bc0*/  IMAD.MOV.U32 R5, RZ, RZ, R6 ;  /* 0x000000ffff057224 */ /* 0x000fce00078e0006 */
.L_x_616:
[----:B------:R-:W0:Y:S01]  /*15bd0*/  S2R R10, SR_CgaCtaId ;  /* 0x00000000000a7919 */ /* 0x000e220000008800 */
[----:B------:R-:W-:-:S04]  /*15be0*/  MOV R7, 0x400 ;  /* 0x0000040000077802 */ /* 0x000fc80000000f00 */
[----:B0-----:R-:W-:Y:S02]  /*15bf0*/  LEA R14, R10, R7, 0x18 ;  /* 0x000000070a0e7211 */ /* 0x001fe400078ec0ff */
[----:B------:R-:W-:Y:S01]  /*15c00*/  SHF.L.U32 R7, R4, 0x1f, RZ ;  /* 0x0000001f04077819 */ /* 0x000fe200000006ff */
[----:B------:R-:W0:Y:S02]  /*15c10*/  @!P2 LDC R10, c[0x0][0x500] ;  /* 0x00014000ff0aab82 */ /* 0x000e240000000800 */
[----:B------:R-:W-:-:S04]  /*15c20*/  IMAD R12, R5, 0x8, R14 ;  /* 0x00000008050c7824 */ /* 0x000fc800078e020e */
[----:B------:R-:W1:Y:S02]  /*15c30*/  SYNCS.PHASECHK.TRANS64.TRYWAIT P1, [R12+URZ+0x60], R7 ;  /* 0x000060070c0075a7 */ /* 0x000e64000802017f */
[----:B-1----:R-:W-:Y:S05]  /*15c40*/  @!P1 BRA `(.L_x_613) ;  /* 0x0000001000c89947 */ /* 0x002fea0003800000 */
.L_x_641:
[----:B------:R-:W-:Y:S01]  /*15c50*/  UPRMT UR7, UR21, 0x9910, URZ ;  /* 0x0000991015077896 */ /* 0x000fe2000800003f */
[----:B0-----:R0:W-:Y:S03]  /*15c60*/  @!P2 SYNCS.ARRIVE.TRANS64 RZ, [R12+URZ], R10 ;  /* 0x0000000a0cffa9a7 */ /* 0x0011e6000800003f */
[----:B------:R-:W-:-:S06]  /*15c70*/  UISETP.NE.AND UP0, UPT, UR7, 0x2, UPT ;  /* 0x000000020700788c */ /* 0x000fcc000bf05270 */
[----:B------:R-:W-:-:S13]  /*15c80*/  PLOP3.LUT P1, PT, PT, PT, UP0, 0x80, 0x0 ;  /* 0x000000000000781c */ /* 0x000fda0003f2f008 */
[----:B0-----:R-:W-:Y:S05]  /*15c90*/  @P1 BRA `(.L_x_614) ;  /* 0x0000000000041947 */ /* 0x001fea0003800000 */
[----:B------:R-:W-:Y:S01]  /*15ca0*/  BPT.TRAP 0x1 ;  /* 0x000000040000795c */ /* 0x000fe20000300000 */
.L_x_614:
[----:B------:R-:W-:Y:S05]  /*15cb0*/  @P0 BRA `(.L_x_615) ;  /* 0x0000000000040947 */ /* 0x000fea0003800000 */
[----:B------:R-:W-:Y:S01]  /*15cc0*/  BPT.TRAP 0x1 ;  /* 0x000000040000795c */ /* 0x000fe20000300000 */
.L_x_615:
[C-C-:B-1----:R-:W-:Y:S01]  /*15cd0*/  IMAD R7, R5.reuse, 0x3000, R14.reuse ;  /* 0x0000300005077824 */ /* 0x142fe200078e020e */
[----:B------:R-:W-:Y:S01]  /*15ce0*/  R2UR UR9, R12 ;  /* 0x000000000c0972ca */ /* 0x000fe200000e0000 */
[----:B------:R-:W-:Y:S01]  /*15cf0*/  IMAD R14, R5, 0x1800, R14 ;  /* 0x00001800050e7824 */ /* 0x000fe200078e020e */
[----:B------:R-:W-:Y:S01]  /*15d00*/  UIADD3 UR14, UP0, UR24, 0xf0, URZ ;  /* 0x000000f0180e7890 */ /* 0x000fe2000ff1e03f */
[----:B------:R-:W-:Y:S01]  /*15d10*/  VIADD R11, R11, 0xffffffff ;  /* 0xffffffff0b0b7836 */ /* 0x000fe20000000000 */
[----:B------:R-:W-:Y:S01]  /*15d20*/  R2UR UR7, R7 ;  /* 0x00000000070772ca */ /* 0x000fe200000e0000 */
[----:B------:R-:W-:Y:S01]  /*15d30*/  UIADD3 UR28, UP1, UR24, 0x1f0, URZ ;  /* 0x000001f0181c7890 */ /* 0x000fe2000ff3e03f */
[----:B------:R-:W-:Y:S01]  /*15d40*/  R2UR UR8, R14 ;  /* 0x000000000e0872ca */ /* 0x000fe200000e0000 */
[----:B------:R-:W-:Y:S01]  /*15d50*/  UIADD3.X UR15, URZ, UR25, URZ, UP0, !UPT ;  /* 0x000000193f0f7290 */ /* 0x000fe200087fe43f */
[----:B------:R-:W-:Y:S01]  /*15d60*/  R2UR UR11, R3 ;  /* 0x00000000030b72ca */ /* 0x000fe200000e0000 */
[----:B------:R-:W-:Y:S01]  /*15d70*/  VIADD R5, R5, 0x1 ;  /* 0x0000000105057836 */ /* 0x000fe20000000000 */
[----:B------:R-:W-:Y:S01]  /*15d80*/  R2UR UR10, R13 ;  /* 0x000000000d0a72ca */ /* 0x000fe200000e0000 */
[----:B------:R-:W-:Y:S01]  /*15d90*/  UIADD3.X UR29, URZ, UR25, URZ, UP1, !UPT ;  /* 0x000000193f1d7290 */ /* 0x000fe20008ffe43f */
[----:B------:R-:W-:Y:S01]  /*15da0*/  R2UR UR12, R9 ;  /* 0x00000000090c72ca */ /* 0x000fe200000e0000 */
[----:B------:R-:W-:Y:S01]  /*15db0*/  UMOV UR16, 0x0 ;  /* 0x0000000000107882 */ /* 0x000fe20000000000 */
[----:B------:R-:W-:Y:S01]  /*15dc0*/  R2UR UR20, R2 ;  /* 0x00000000021472ca */ /* 0x000fe200000e0000 */
[----:B------:R-:W-:Y:S01]  /*15dd0*/  UMOV UR17, 0x10000000 ;  /* 0x1000000000117882 */ /* 0x000fe20000000000 */
[----:B------:R-:W-:Y:S01]  /*15de0*/  ISETP.GT.AND P3, PT, R11, 0x1, PT ;  /* 0x000000010b00780c */ /* 0x000fe20003f64270 */
[----:B------:R-:W-:Y:S01]  /*15df0*/  UIADD3 UR7, UR7, 0x180, URZ ;  /* 0x0000018007077890 */ /* 0x000fe2000fffe03f */
[----:B------:R-:W-:Y:S01]  /*15e00*/  ISETP.NE.AND P1, PT, R5, 0xc, PT ;  /* 0x0000000c0500780c */ /* 0x000fe20003f25270 */
[----:B------:R-:W-:Y:S01]  /*15e10*/  UIADD3 UR18, UR8, 0x24180, URZ ;  /* 0x0002418008127890 */ /* 0x000fe2000fffe03f */
[----:B------:R-:W-:-:S02]  /*15e20*/  VIADD R13, R13, 0x10 ;  /* 0x000000100d0d7836 */ /* 0x000fc40000000000 */
[----:B------:R-:W-:Y:S02]  /*15e30*/  SEL R7, RZ, 0x1, P1 ;  /* 0x00000001ff077807 */ /* 0x000fe40000800000 */
[----:B------:R-:W-:Y:S01]  /*15e40*/  UMOV UR8, UR7 ;  /* 0x0000000700087c82 */ /* 0x000fe20008000000 */
[----:B------:R-:W-:Y:S01]  /*15e50*/  SEL R5, R5, RZ, P1 ;  /* 0x000000ff05057207 */ /* 0x000fe20000800000 */
[----:B------:R0:W-:Y:S01]  /*15e60*/  UTMALDG.3D [UR8], [UR14], desc[UR16] ;  /* 0x000010080e0075b4 */ /* 0x0001e20008011000 */
[----:B------:R-:W-:Y:S01]  /*15e70*/  LOP3.LUT R4, R4, R7, RZ, 0x3c, !PT ;  /* 0x0000000704047212 */ /* 0x000fe200078e3cff */
[----:B0-----:R-:W-:Y:S01]  /*15e80*/  UMOV UR8, UR18 ;  /* 0x0000001200087c82 */ /* 0x001fe20008000000 */
[----:B------:R-:W-:Y:S02]  /*15e90*/  UMOV UR11, UR20 ;  /* 0x00000014000b7c82 */ /* 0x000fe40008000000 */
[----:B------:R0:W-:Y:S02]  /*15ea0*/  UTMALDG.3D [UR8], [UR28], desc[UR16] ;  /* 0x000010081c0075b4 */ /* 0x0001e40008011000 */
[----:B0-----:R-:W-:Y:S05]  /*15eb0*/  @P3 BRA `(.L_x_616) ;  /* 0xfffffffc00443947 */ /* 0x001fea000383ffff */
.L_x_612:
[----:B------:R-:W-:Y:S05]  /*15ec0*/  BSYNC B1 ;  /* 0x0000000000017941 */ /* 0x000fea0003800000 */
.L_x_611:
[----:B------:R-:W2:Y:S01]  /*15ed0*/  LDL.LU R14, [R1+0x180] ;  /* 0x00018000010e7983 */ /* 0x000ea20000300800 */
[----:B------:R-:W-:Y:S01]  /*15ee0*/  LOP3.LUT P1, RZ, R8, 0xff, RZ, 0xc0, !PT ;  /* 0x000000ff08ff7812 */ /* 0x000fe2000782c0ff */
[----:B------:R-:W-:Y:S01]  /*15ef0*/  VIADD R6, R6, UR19 ;  /* 0x0000001306067c36 */ /* 0x000fe20008000000 */
[----:B------:R-:W-:Y:S01]  /*15f00*/  ULDC.64 UR8, c[0x0][0x650] ;  /* 0x0001940000087ab9 */ /* 0x000fe20000000a00 */
[----:B------:R-:W3:Y:S01]  /*15f10*/  LDL.LU R12, [R1+0x184] ;  /* 0x00018400010c7983 */ /* 0x000ee20000300800 */
[----:B------:R-:W-:Y:S01]  /*15f20*/  UISETP.GE.U32.AND UP0, UPT, UR19, 0xc, UPT ;  /* 0x0000000c1300788c */ /* 0x000fe2000bf06070 */
[----:B------:R-:W-:Y:S01]  /*15f30*/  BSSY B1, `(.L_x_617) ;  /* 0x0000074000017945 */ /* 0x000fe20003800000 */
[----:B------:R-:W-:Y:S01]  /*15f40*/  IMAD.MOV.U32 R9, RZ, RZ, -0x1 ;  /* 0xffffffffff097424 */ /* 0x000fe200078e00ff */
[----:B------:R-:W-:Y:S02]  /*15f50*/  PRMT R4, RZ, 0x7610, R4 ;  /* 0x00007610ff047816 */ /* 0x000fe40000000004 */
[----:B------:R-:W-:-:S02]  /*15f60*/  PRMT R8, RZ, 0x7610, R8 ;  /* 0x00007610ff087816 */ /* 0x000fc40000000008 */
[----:B------:R-:W-:Y:S02]  /*15f70*/  PLOP3.LUT P3, PT, PT, PT, UP0, 0x80, 0x0 ;  /* 0x000000000000781c */ /* 0x000fe40003f6f008 */
[----:B------:R-:W0:Y:S01]  /*15f80*/  @P1 S2R R3, SR_CgaCtaId ;  /* 0x0000000000031919 */ /* 0x000e220000008800 */
[----:B------:R-:W-:-:S04]  /*15f90*/  @P1 MOV R2, 0x400 ;  /* 0x0000040000021802 */ /* 0x000fc80000000f00 */
[----:B0-----:R-:W-:-:S04]  /*15fa0*/  @P1 LEA R2, R3, R2, 0x18 ;  /* 0x0000000203021211 */ /* 0x001fc800078ec0ff */
[----:B------:R0:W-:Y:S01]  /*15fb0*/  @P1 SYNCS.ARRIVE.TRANS64.A1T0 RZ, [R2+URZ+0xd8], RZ ;  /* 0x0000d8ff02ff19a7 */ /* 0x0001e2000810003f */
[----:B------:R-:W-:Y:S01]  /*15fc0*/  ISETP.GT.U32.AND P1, PT, R6, 0xb, PT ;  /* 0x0000000b0600780c */ /* 0x000fe20003f24070 */
[----:B0-----:R-:W-:-:S05]  /*15fd0*/  IMAD.U32 R2, RZ, RZ, UR19 ;  /* 0x00000013ff027e24 */ /* 0x001fca000f8e00ff */
[----:B------:R-:W-:Y:S01]  /*15fe0*/  ISETP.LT.U32.AND P1, PT, R2, 0xc, P1 ;  /* 0x0000000c0200780c */ /* 0x000fe20000f21070 */
[----:B------:R-:W-:-:S04]  /*15ff0*/  IMAD.WIDE.U32 R2, R6, -0x55555555, RZ ;  /* 0xaaaaaaab06027825 */ /* 0x000fc800078e00ff */
[----:B------:R-:W-:Y:S01]  /*16000*/  IMAD.MOV.U32 R2, RZ, RZ, -0x1 ;  /* 0xffffffffff027424 */ /* 0x000fe200078e00ff */
[----:B------:R-:W-:Y:S02]  /*16010*/  SHF.R.U32.HI R5, RZ, 0x3, R3 ;  /* 0x00000003ff057819 */ /* 0x000fe40000011603 */
[----:B------:R-:W-:-:S03]  /*16020*/  SEL R3, RZ, 0x1, !P1 ;  /* 0x00000001ff037807 */ /* 0x000fc60004800000 */
[----:B------:R-:W-:Y:S01]  /*16030*/  IMAD R6, R5, -0xc, R6 ;  /* 0xfffffff405067824 */ /* 0x000fe200078e0206 */
[----:B------:R-:W-:Y:S01]  /*16040*/  LOP3.LUT R0, R0, R3, RZ, 0x3c, !PT ;  /* 0x0000000300007212 */ /* 0x000fe200078e3cff */
[----:B------:R-:W-:-:S03]  /*16050*/  IMAD.MOV.U32 R3, RZ, RZ, -0x1 ;  /* 0xffffffffff037424 */ /* 0x000fc600078e00ff */
[----:B------:R-:W-:Y:S02]  /*16060*/  @P3 LOP3.LUT R0, R0, 0x1, R5, 0x78, !PT ;  /* 0x0000000100003812 */ /* 0x000fe400078e7805 */
[----:B---3--:R-:W-:-:S04]  /*16070*/  IADD3 R12, P1, R12, UR22, RZ ;  /* 0x000000160c0c7c10 */ /* 0x008fc8000ff3e0ff */
[----:B--2---:R-:W-:Y:S01]  /*16080*/  IADD3.X R14, R14, UR13, RZ, P1, !PT ;  /* 0x0000000d0e0e7c10 */ /* 0x004fe20008ffe4ff */
[----:B------:R0:W-:Y:S01]  /*16090*/  STL [R1+0x184], R12 ;  /* 0x0001840c01007387 */ /* 0x0001e20000100800 */
[----:B------:R-:W-:-:S03]  /*160a0*/  ISETP.GE.U32.AND P1, PT, R12, UR8, PT ;  /* 0x000000080c007c0c */ /* 0x000fc6000bf26070 */
[----:B------:R0:W-:Y:S01]  /*160b0*/  STL [R1+0x180], R14 ;  /* 0x0001800e01007387 */ /* 0x0001e20000100800 */
[----:B------:R-:W-:-:S13]  /*160c0*/  ISETP.GE.U32.AND.EX P1, PT, R14, UR9, PT, P1 ;  /* 0x000000090e007c0c */ /* 0x000fda000bf26110 */
[----:B0-----:R-:W-:Y:S05]  /*160d0*/  @P1 BRA `(.L_x_618) ;  /* 0x0000000400641947 */ /* 0x001fea0003800000 */
[----:B------:R-:W0:Y:S01]  /*160e0*/  S2R R7, SR_CTAID.X ;  /* 0x0000000000077919 */ /* 0x000e220000002500 */
[----:B------:R-:W-:Y:S01]  /*160f0*/  ULDC UR7, c[0x0][0x150] ;  /* 0x0000540000077ab9 */ /* 0x000fe20000000800 */
[----:B------:R-:W1:Y:S01]  /*16100*/  LDC R4, c[0x0][0x144] ;  /* 0x00005100ff047b82 */ /* 0x000e620000000800 */
[----:B------:R-:W-:Y:S01]  /*16110*/  UISETP.NE.AND UP0, UPT, UR46, URZ, UPT ;  /* 0x0000003f2e00728c */ /* 0x000fe2000bf05270 */
[----:B------:R-:W2:Y:S01]  /*16120*/  S2R R5, SR_CTAID.Y ;  /* 0x0000000000057919 */ /* 0x000ea20000002600 */
[----:B------:R-:W-:Y:S01]  /*16130*/  ULDC.64 UR8, c[0x0][0x628] ;  /* 0x00018a0000087ab9 */ /* 0x000fe20000000a00 */
[----:B------:R-:W-:-:S03]  /*16140*/  ULDC UR10, c[0x0][0x630] ;  /* 0x00018c00000a7ab9 */ /* 0x000fc60000000800 */
[----:B------:R-:W-:Y:S01]  /*16150*/  PLOP3.LUT P1, PT, PT, PT, UP0, 0x80, 0x0 ;  /* 0x000000000000781c */ /* 0x000fe20003f2f008 */
[----:B------:R-:W3:Y:S01]  /*16160*/  LDC R10, c[0x0][0x148] ;  /* 0x00005200ff0a7b82 */ /* 0x000ee20000000800 */
[----:B0-----:R-:W-:Y:S02]  /*16170*/  I2FP.F32.U32 R2, R7 ;  /* 0x0000000700027245 */ /* 0x001fe40000201000 */
[----:B--2---:R-:W-:-:S03]  /*16180*/  I2FP.F32.U32 R3, R5 ;  /* 0x0000000500037245 */ /* 0x004fc60000201000 */
[----:B------:R-:W-:Y:S01]  /*16190*/  FMUL R2, R2, UR7 ;  /* 0x0000000702027c20 */ /* 0x000fe20008400000 */
[----:B------:R-:W-:Y:S02]  /*161a0*/  ULDC UR7, c[0x0][0x154] ;  /* 0x0000550000077ab9 */ /* 0x000fe40000000800 */
[----:B------:R-:W-:-:S03]  /*161b0*/  FMUL R9, R3, UR7 ;  /* 0x0000000703097c20 */ /* 0x000fc60008400000 */
[----:B------:R-:W0:Y:S08]  /*161c0*/  F2I.U32.TRUNC.NTZ R2, R2 ;  /* 0x0000000200027305 */ /* 0x000e30000020f000 */
[----:B------:R-:W2:Y:S01]  /*161d0*/  F2I.U32.TRUNC.NTZ R9, R9 ;  /* 0x0000000900097305 */ /* 0x000ea2000020f000 */
[----:B0-----:R-:W-:Y:S02]  /*161e0*/  IMAD.MOV R3, RZ, RZ, -R2 ;  /* 0x000000ffff037224 */ /* 0x001fe400078e0a02 */
[----:B------:R-:W-:-:S02]  /*161f0*/  IMAD.MOV.U32 R2, RZ, RZ, R12 ;  /* 0x000000ffff027224 */ /* 0x000fc400078e000c */
[----:B-1----:R-:W-:Y:S02]  /*16200*/  IMAD R7, R4, R3, R7 ;  /* 0x0000000304077224 */ /* 0x002fe400078e0207 */
[----:B--2---:R-:W-:-:S04]  /*16210*/  IMAD.MOV R3, RZ, RZ, -R9 ;  /* 0x000000ffff037224 */ /* 0x004fc800078e0a09 */
[----:B---3--:R-:W-:Y:S01]  /*16220*/  @P1 IMAD R7, R10, R3, R5 ;  /* 0x000000030a071224 */ /* 0x008fe200078e0205 */
[----:B------:R-:W-:Y:S01]  /*16230*/  ISETP.NE.U32.AND P1, PT, RZ, UR8, PT ;  /* 0x00000008ff007c0c */ /* 0x000fe2000bf25070 */
[----:B------:R-:W-:-:S03]  /*16240*/  IMAD.MOV.U32 R3, RZ, RZ, R14 ;  /* 0x000000ffff037224 */ /* 0x000fc600078e000e */
[----:B------:R-:W-:-:S13]  /*16250*/  ISETP.NE.AND.EX P1, PT, RZ, UR9, PT, P1 ;  /* 0x00000009ff007c0c */ /* 0x000fda000bf25310 */
[----:B------:R-:W-:Y:S05]  /*16260*/  @!P1 BRA `(.L_x_619) ;  /* 0x0000000000289947 */ /* 0x000fea0003800000 */
[----:B------:R-:W-:Y:S02]  /*16270*/  ULDC UR7, c[0x0][0x634] ;  /* 0x00018d0000077ab9 */ /* 0x000fe40000000800 */
[----:B------:R-:W-:-:S05]  /*16280*/  IADD3 R3, P1, R12, UR7, RZ ;  /* 0x000000070c037c10 */ /* 0x000fca000ff3e0ff */
[----:B------:R-:W-:-:S04]  /*16290*/  IMAD.X R9, RZ, RZ, R14, P1 ;  /* 0x000000ffff097224 */ /* 0x000fc800008e060e */
[----:B------:R-:W-:-:S04]  /*162a0*/  IMAD.WIDE.U32 R4, R9, UR8, RZ ;  /* 0x0000000809047c25 */ /* 0x000fc8000f8e00ff */
[----:B------:R-:W-:-:S04]  /*162b0*/  IMAD.WIDE.U32 R4, P1, R3, UR9, R4 ;  /* 0x0000000903047c25 */ /* 0x000fc8000f820004 */
[----:B------:R-:W-:-:S04]  /*162c0*/  IMAD.WIDE.U32 R2, R3, UR8, RZ ;  /* 0x0000000803027c25 */ /* 0x000fc8000f8e00ff */
[----:B------:R-:W-:Y:S01]  /*162d0*/  IMAD.MOV.U32 R2, RZ, RZ, R5 ;  /* 0x000000ffff027224 */ /* 0x000fe200078e0005 */
[----:B------:R-:W-:Y:S01]  /*162e0*/  IADD3 RZ, P3, R3, R4, RZ ;  /* 0x0000000403ff7210 */ /* 0x000fe20007f7e0ff */
[----:B------:R-:W-:-:S04]  /*162f0*/  IMAD.X R3, RZ, RZ, RZ, P1 ;  /* 0x000000ffff037224 */ /* 0x000fc800008e06ff */
[----:B------:R-:W-:-:S08]  /*16300*/  IMAD.WIDE.U32.X R2, R9, UR9, R2, P3 ;  /* 0x0000000909027c25 */ /* 0x000fd000098e0402 */
.L_x_619:
[--C-:B------:R-:W-:Y:S01]  /*16310*/  SHF.R.U64 R9, R2, UR10, R3.reuse ;  /* 0x0000000a02097c19 */ /* 0x100fe20008001203 */
[----:B------:R-:W-:Y:S01]  /*16320*/  ULDC.64 UR8, c[0x0][0x620] ;  /* 0x0001880000087ab9 */ /* 0x000fe20000000a00 */
[----:B------:R-:W-:Y:S01]  /*16330*/  SHF.R.U32.HI R2, RZ, UR10, R3 ;  /* 0x0000000aff027c19 */ /* 0x000fe20008011603 */
[----:B------:R-:W-:Y:S01]  /*16340*/  IMAD.MOV.U32 R3, RZ, RZ, R14 ;  /* 0x000000ffff037224 */ /* 0x000fe200078e000e */
[----:B------:R-:W-:Y:S01]  /*16350*/  IADD3 R11, P1, RZ, -R9, RZ ;  /* 0x80000009ff0b7210 */ /* 0x000fe20007f3e0ff */
[----:B------:R-:W-:-:S04]  /*16360*/  ULDC UR7, c[0x0][0x618] ;  /* 0x0001860000077ab9 */ /* 0x000fc80000000800 */
[----:B------:R-:W-:-:S04]  /*16370*/  IMAD.X R2, RZ, RZ, ~R2, P1 ;  /* 0x000000ffff027224 */ /* 0x000fc800008e0e02 */
[----:B------:R-:W-:-:S04]  /*16380*/  IMAD R2, R2, UR8, RZ ;  /* 0x0000000802027c24 */ /* 0x000fc8000f8e02ff */
[----:B------:R-:W-:Y:S02]  /*16390*/  IMAD R5, R11, UR9, R2 ;  /* 0x000000090b057c24 */ /* 0x000fe4000f8e0202 */
[----:B------:R-:W-:-:S04]  /*163a0*/  IMAD.MOV.U32 R2, RZ, RZ, R12 ;  /* 0x000000ffff027224 */ /* 0x000fc800078e000c */
[----:B------:R-:W-:Y:S01]  /*163b0*/  IMAD.WIDE.U32 R2, R11, UR8, R2 ;  /* 0x000000080b027c25 */ /* 0x000fe2000f8e0002 */
[----:B------:R-:W-:Y:S02]  /*163c0*/  ULDC.64 UR8, c[0x0][0x640] ;  /* 0x0001900000087ab9 */ /* 0x000fe40000000a00 */
[----:B------:R-:W-:Y:S01]  /*163d0*/  ISETP.NE.U32.AND P1, PT, RZ, UR8, PT ;  /* 0x00000008ff007c0c */ /* 0x000fe2000bf25070 */
[----:B------:R-:W-:-:S03]  /*163e0*/  IMAD.IADD R3, R3, 0x1, R5 ;  /* 0x0000000103037824 */ /* 0x000fc600078e0205 */
[----:B------:R-:W-:Y:S02]  /*163f0*/  ISETP.NE.AND.EX P1, PT, RZ, UR9, PT, P1 ;  /* 0x00000009ff007c0c */ /* 0x000fe4000bf25310 */
[--C-:B------:R-:W-:Y:S02]  /*16400*/  SHF.R.U64 R10, R2, UR7, R3.reuse ;  /* 0x00000007020a7c19 */ /* 0x100fe40008001203 */
[----:B------:R-:W-:Y:S01]  /*16410*/  SHF.R.U32.HI R3, RZ, UR7, R3 ;  /* 0x00000007ff037c19 */ /* 0x000fe20008011603 */
[----:B------:R-:W-:-:S03]  /*16420*/  ULDC UR7, c[0x0][0x608] ;  /* 0x0001820000077ab9 */ /* 0x000fc60000000800 */
[--C-:B------:R-:W-:Y:S02]  /*16430*/  SHF.R.U64 R12, R10, UR7, R3.reuse ;  /* 0x000000070a0c7c19 */ /* 0x100fe40008001203 */
[----:B------:R-:W-:Y:S01]  /*16440*/  SHF.R.U32.HI R3, RZ, UR7, R3 ;  /* 0x00000007ff037c19 */ /* 0x000fe20008011603 */
[----:B------:R-:W-:-:S03]  /*16450*/  ULDC UR7, c[0x0][0x658] ;  /* 0x0001960000077ab9 */ /* 0x000fc60000000800 */
[--C-:B------:R-:W-:Y:S02]  /*16460*/  SHF.R.U64 R11, R12, UR7, R3.reuse ;  /* 0x000000070c0b7c19 */ /* 0x100fe40008001203 */
[----:B------:R-:W-:-:S03]  /*16470*/  SHF.R.U32.HI R13, RZ, UR7, R3 ;  /* 0x00000007ff0d7c19 */ /* 0x000fc60008011603 */
[----:B------:R-:W-:Y:S02]  /*16480*/  IMAD.MOV.U32 R2, RZ, RZ, R11 ;  /* 0x000000ffff027224 */ /* 0x000fe400078e000b */
[----:B------:R-:W-:Y:S01]  /*16490*/  IMAD.MOV.U32 R3, RZ, RZ, R13 ;  /* 0x000000ffff037224 */ /* 0x000fe200078e000d */
[----:B------:R-:W-:Y:S06]  /*164a0*/  @!P1 BRA `(.L_x_620) ;  /* 0x0000000000289947 */ /* 0x000fec0003800000 */
        /* <DEDUP_REMOVED lines=10> */
.L_x_620:
[----:B------:R-:W-:Y:S01]  /*16550*/  ULDC UR7, c[0x0][0x648] ;  /* 0x0001920000077ab9 */ /* 0x000fe20000000800 */
[----:B------:R-:W-:Y:S01]  /*16560*/  LOP3.LUT R12, R12, UR6, RZ, 0xc0, !PT ;  /* 0x000000060c0c7c12 */ /* 0x000fe2000f8ec0ff */
[----:B------:R-:W-:Y:S01]  /*16570*/  UISETP.NE.AND UP0, UPT, UR46, URZ, UPT ;  /* 0x0000003f2e00728c */ /* 0x000fe2000bf05270 */
[----:B------:R-:W-:Y:S01]  /*16580*/  SHF.R.U64 R3, R2, UR7, R3 ;  /* 0x0000000702037c19 */ /* 0x000fe20008001203 */
[----:B------:R-:W-:Y:S01]  /*16590*/  ULDC UR7, c[0x0][0x638] ;  /* 0x00018e0000077ab9 */ /* 0x000fe20000000800 */
[----:B------:R-:W-:-:S03]  /*165a0*/  LOP3.LUT R4, R10, UR4, RZ, 0xc0, !PT ;  /* 0x000000040a047c12 */ /* 0x000fc6000f8ec0ff */
[----:B------:R-:W-:Y:S01]  /*165b0*/  IMAD.MOV R2, RZ, RZ, -R3 ;  /* 0x000000ffff027224 */ /* 0x000fe200078e0a03 */
[----:B------:R-:W-:Y:S01]  /*165c0*/  PLOP3.LUT P1, PT, PT, PT, UP0, 0x40, 0x0 ;  /* 0x000000000000781c */ /* 0x000fe20003f2e808 */
[----:B------:R-:W-:Y:S01]  /*165d0*/  IMAD R12, R3, UR5, R12 ;  /* 0x00000005030c7c24 */ /* 0x000fe2000f8e020c */
[----:B------:R-:W-:Y:S01]  /*165e0*/  PLOP3.LUT P3, PT, PT, PT, UP0, 0x40, 0x0 ;  /* 0x000000000000781c */ /* 0x000fe20003f6e808 */
[----:B------:R-:W-:Y:S01]  /*165f0*/  IMAD R11, R2, UR7, R11 ;  /* 0x00000007020b7c24 */ /* 0x000fe2000f8e020b */
[----:B------:R-:W-:Y:S02]  /*16600*/  ULDC UR7, c[0x0][0x610] ;  /* 0x0001840000077ab9 */ /* 0x000fe40000000800 */
[----:B------:R-:W-:Y:S01]  /*16610*/  IMAD R7, R12, UR7, R7 ;  /* 0x000000070c077c24 */ /* 0x000fe2000f8e0207 */
[----:B------:R-:W-:Y:S02]  /*16620*/  ULDC UR7, c[0x0][0x600] ;  /* 0x0001800000077ab9 */ /* 0x000fe40000000800 */
[----:B------:R-:W-:-:S05]  /*16630*/  IMAD R4, R11, UR7, R4 ;  /* 0x000000070b047c24 */ /* 0x000fca000f8e0204 */
[----:B------:R-:W-:Y:S02]  /*16640*/  SEL R2, R4, R7, P1 ;  /* 0x0000000704027207 */ /* 0x000fe40000800000 */
[----:B------:R-:W-:Y:S01]  /*16650*/  SEL R3, R7, R4, P3 ;  /* 0x0000000407037207 */ /* 0x000fe20001800000 */
[----:B------:R-:W-:-:S07]  /*16660*/  IMAD.MOV.U32 R4, RZ, RZ, 0x1 ;  /* 0x00000001ff047424 */ /* 0x000fce00078e00ff */
.L_x_618:
[----:B------:R-:W-:Y:S05]  /*16670*/  BSYNC B1 ;  /* 0x0000000000017941 */ /* 0x000fea0003800000 */
.L_x_617:
[----:B------:R-:W-:-:S13]  /*16680*/  LOP3.LUT P1, RZ, R4, 0xff, RZ, 0xc0, !PT ;  /* 0x000000ff04ff7812 */ /* 0x000fda000782c0ff */
[----:B------:R-:W-:Y:S05]  /*16690*/  @P1 BRA `(.L_x_621) ;  /* 0xfffffff400181947 */ /* 0x000fea000383ffff */
[----:B------:R-:W-:Y:S05]  /*166a0*/  BSYNC B0 ;  /* 0x0000000000007941 */ /* 0x000fea0003800000 */
.L_x_609:
[----:B------:R-:W-:-:S03]  /*166b0*/  UMOV UR7, 0xffffffff ;  /* 0xffffffff00077882 */ /* 0x000fc60000000000 */
[----:B------:R-:W-:Y:S05]  /*166c0*/  BRA.DIV UR7, `(.L_x_622) ;  /* 0x0000000a073c7947 */ /* 0x000fea000b800000 */
[----:B------:R-:W-:-:S13]  /*166d0*/  ELECT P6, URZ, PT ;  /* 0x00000000003f782f */ /* 0x000fda00038c0000 */
.L_x_644:
[----:B------:R-:W-:Y:S04]  /*166e0*/  BSSY B0, `(.L_x_623) ;  /* 0x0000074000007945 */ /* 0x000fe80003800000 */
[----:B------:R-:W-:Y:S05]  /*166f0*/  @!P6 BRA `(.L_x_624) ;  /* 0x0000000400c8e947 */ /* 0x000fea0003800000 */
[----:B------:R-:W-:-:S04]  /*16700*/  ULOP3.LUT UR7, UR40, 0x2, URZ, 0xfc, !UPT ;  /* 0x0000000228077892 */ /* 0x000fc8000f8efc3f */
[----:B------:R-:W-:-:S06]  /*16710*/  UISETP.NE.AND UP0, UPT, UR7, 0x3, UPT ;  /* 0x000000030700788c */ /* 0x000fcc000bf05270 */
[----:B------:R-:W-:-:S13]  /*16720*/  PLOP3.LUT P0, PT, PT, PT, UP0, 0x80, 0x0 ;  /* 0x000000000000781c */ /* 0x000fda0003f0f008 */
[----:B------:R-:W-:Y:S05]  /*16730*/  @!P0 BRA `(.L_x_625) ;  /* 0x0000000000048947 */ /* 0x000fea0003800000 */
[----:B------:R-:W-:Y:S01]  /*16740*/  BPT.TRAP 0x1 ;  /* 0x000000040000795c */ /* 0x000fe20000300000 */
.L_x_625:
[----:B------:R-:W0:Y:S01]  /*16750*/  S2R R3, SR_CgaCtaId ;  /* 0x0000000000037919 */ /* 0x000e220000008800 */
[----:B------:R-:W-:-:S04]  /*16760*/  MOV R2, 0x400 ;  /* 0x0000040000027802 */ /* 0x000fc80000000f00 */
[----:B0-----:R-:W-:Y:S02]  /*16770*/  LEA R3, R3, R2, 0x18 ;  /* 0x0000000203037211 */ /* 0x001fe400078ec0ff */
[----:B------:R-:W-:-:S03]  /*16780*/  SHF.L.U32 R2, R0, 0x1f, RZ ;  /* 0x0000001f00027819 */ /* 0x000fc600000006ff */
[----:B------:R-:W-:-:S04]  /*16790*/  VIADD R3, R3, 0x60 ;  /* 0x0000006003037836 */ /* 0x000fc80000000000 */
[----:B------:R-:W-:-:S04]  /*167a0*/  IMAD R5, R6, 0x8, R3 ;  /* 0x0000000806057824 */ /* 0x000fc800078e0203 */
[----:B------:R-:W0:Y:S02]  /*167b0*/  SYNCS.PHASECHK.TRANS64.TRYWAIT P0, [R5+URZ], R2 ;  /* 0x00000002050075a7 */ /* 0x000e24000800017f */
[----:B0-----:R-:W-:Y:S05]  /*167c0*/  @!P0 BRA `(.L_x_626) ;  /* 0x00000008001c8947 */ /* 0x001fea0003800000 */
.L_x_645:
[----:B------:R-:W-:-:S05]  /*167d0*/  VIADD R6, R6, 0x1 ;  /* 0x0000000106067836 */ /* 0x000fca0000000000 */
[----:B------:R-:W-:-:S04]  /*167e0*/  ISETP.NE.AND P0, PT, R6, 0xc, PT ;  /* 0x0000000c0600780c */ /* 0x000fc80003f05270 */
[----:B0-----:R-:W-:Y:S02]  /*167f0*/  SEL R5, RZ, 0x1, P0 ;  /* 0x00000001ff057807 */ /* 0x001fe40000000000 */
[----:B------:R-:W-:Y:S02]  /*16800*/  SEL R6, R6, RZ, P0 ;  /* 0x000000ff06067207 */ /* 0x000fe40000000000 */
[----:B------:R-:W-:-:S03]  /*16810*/  LOP3.LUT R5, R0, R5, RZ, 0x3c, !PT ;  /* 0x0000000500057212 */ /* 0x000fc600078e3cff */
[----:B------:R-:W-:Y:S01]  /*16820*/  IMAD R7, R6, 0x8, R3 ;  /* 0x0000000806077824 */ /* 0x000fe200078e0203 */
[----:B------:R-:W-:-:S04]  /*16830*/  SHF.L.U32 R0, R5, 0x1f, RZ ;  /* 0x0000001f05007819 */ /* 0x000fc800000006ff */
[----:B------:R-:W0:Y:S02]  /*16840*/  SYNCS.PHASECHK.TRANS64.TRYWAIT P0, [R7+URZ], R0 ;  /* 0x00000000070075a7 */ /* 0x000e24000800017f */
[----:B0-----:R-:W-:Y:S05]  /*16850*/  @!P0 BRA `(.L_x_627) ;  /* 0x00000008000c8947 */ /* 0x001fea0003800000 */
.L_x_646:
[----:B0-----:R-:W-:-:S05]  /*16860*/  VIADD R0, R6, 0x1 ;  /* 0x0000000106007836 */ /* 0x001fca0000000000 */
[----:B------:R-:W-:-:S04]  /*16870*/  ISETP.NE.AND P0, PT, R0, 0xc, PT ;  /* 0x0000000c0000780c */ /* 0x000fc80003f05270 */
[----:B------:R-:W-:Y:S02]  /*16880*/  SEL R2, RZ, 0x1, P0 ;  /* 0x00000001ff027807 */ /* 0x000fe40000000000 */
[----:B------:R-:W-:Y:S02]  /*16890*/  SEL R4, R0, RZ, P0 ;  /* 0x000000ff00047207 */ /* 0x000fe40000000000 */
[----:B------:R-:W-:-:S03]  /*168a0*/  LOP3.LUT R5, R5, R2, RZ, 0x3c, !PT ;  /* 0x0000000205057212 */ /* 0x000fc600078e3cff */
[----:B------:R-:W-:Y:S01]  /*168b0*/  IMAD R7, R4, 0x8, R3 ;  /* 0x0000000804077824 */ /* 0x000fe200078e0203 */
[----:B------:R-:W-:-:S04]  /*168c0*/  SHF.L.U32 R0, R5, 0x1f, RZ ;  /* 0x0000001f05007819 */ /* 0x000fc800000006ff */
[----:B------:R-:W0:Y:S02]  /*168d0*/  SYNCS.PHASECHK.TRANS64.TRYWAIT P0, [R7+URZ], R0 ;  /* 0x00000000070075a7 */ /* 0x000e24000800017f */
[----:B0-----:R-:W-:Y:S05]  /*168e0*/  @!P0 BRA `(.L_x_628) ;  /* 0x0000000400fc8947 */ /* 0x001fea0003800000 */
.L_x_647:
        /* <DEDUP_REMOVED lines=9> */
.L_x_648:
        /* <DEDUP_REMOVED lines=9> */
.L_x_649:
        /* <DEDUP_REMOVED lines=9> */
.L_x_650:
        /* <DEDUP_REMOVED lines=9> */
.L_x_651:
        /* <DEDUP_REMOVED lines=9> */
.L_x_652:
        /* <DEDUP_REMOVED lines=9> */
.L_x_653:
        /* <DEDUP_REMOVED lines=9> */
.L_x_654:
        /* <DEDUP_REMOVED lines=9> */
.L_x_655:
[----:B0-----:R-:W-:-:S05]  /*16d70*/  VIADD R0, R4, 0x1 ;  /* 0x0000000104007836 */ /* 0x001fca0000000000 */
[----:B------:R-:W-:-:S04]  /*16d80*/  ISETP.NE.AND P0, PT, R0, 0xc, PT ;  /* 0x0000000c0000780c */ /* 0x000fc80003f05270 */
[----:B------:R-:W-:Y:S02]  /*16d90*/  SEL R2, RZ, 0x1, P0 ;  /* 0x00000001ff027807 */ /* 0x000fe40000000000 */
[----:B------:R-:W-:Y:S02]  /*16da0*/  SEL R0, R0, RZ, P0 ;  /* 0x000000ff00007207 */ /* 0x000fe40000000000 */
[----:B------:R-:W-:-:S03]  /*16db0*/  LOP3.LUT R2, R5, R2, RZ, 0x3c, !PT ;  /* 0x0000000205027212 */ /* 0x000fc600078e3cff */
[----:B------:R-:W-:Y:S01]  /*16dc0*/  IMAD R3, R0, 0x8, R3 ;  /* 0x0000000800037824 */ /* 0x000fe200078e0203 */
[----:B------:R-:W-:-:S07]  /*16dd0*/  SHF.L.U32 R0, R2, 0x1f, RZ ;  /* 0x0000001f02007819 */ /* 0x000fce00000006ff */
.L_x_637:
[----:B0-----:R0:W1:Y:S02]  /*16de0*/  SYNCS.PHASECHK.TRANS64.TRYWAIT P0, [R3+URZ], R0 ;  /* 0x00000000030075a7 */ /* 0x001064000800017f */
[----:B-1----:R-:W-:Y:S05]  /*16df0*/  @!P0 NANOSLEEP.SYNCS 0x989680 ;  /* 0x009896800000895d */ /* 0x002fea0003900000 */
[----:B------:R-:W1:Y:S02]  /*16e00*/  @!P0 SYNCS.PHASECHK.TRANS64 P0, [R3+URZ], R0 ;  /* 0x00000000030085a7 */ /* 0x000e64000800007f */
[----:B-1----:R-:W-:Y:S05]  /*16e10*/  @!P0 BRA `(.L_x_637) ;  /* 0xfffffffc00f08947 */ /* 0x002fea000383ffff */
.L_x_624:
[----:B------:R-:W-:Y:S05]  /*16e20*/  BSYNC B0 ;  /* 0x0000000000007941 */ /* 0x000fea0003800000 */
.L_x_623:
[----:B------:R-:W-:Y:S05]  /*16e30*/  EXIT ;  /* 0x000000000000794d */ /* 0x000fea0003800000 */
.L_x_18:
[----:B-1----:R1:W4:Y:S02]  /*16e40*/  SYNCS.PHASECHK.TRANS64.TRYWAIT P1, [R3+URZ], R0 ;  /* 0x00000000030075a7 */ /* 0x002324000802017f */
[----:B----4-:R-:W-:Y:S05]  /*16e50*/  @!P1 NANOSLEEP.SYNCS 0x989680 ;  /* 0x009896800000995d */ /* 0x010fea0003900000 */
[----:B------:R-:W4:Y:S02]  /*16e60*/  @!P1 SYNCS.PHASECHK.TRANS64 P1, [R3+URZ], R0 ;  /* 0x00000000030095a7 */ /* 0x000f24000802007f */
[----:B----4-:R-:W-:Y:S05]  /*16e70*/  @!P1 BRA `(.L_x_18) ;  /* 0xfffffffc00f09947 */ /* 0x010fea000383ffff */
[----:B------:R-:W-:Y:S05]  /*16e80*/  BRA `(.L_x_17) ;  /* 0xfffffea400b07947 */ /* 0x000fea000383ffff */
.L_x_23:
[----:B-1----:R-:W-:-:S04]  /*16e90*/  IMAD.U32 R6, RZ, RZ, UR4 ;  /* 0x00000004ff067e24 */ /* 0x002fc8000f8e00ff */
[----:B------:R1:W2:Y:S03]  /*16ea0*/  SYNCS.PHASECHK.TRANS64.TRYWAIT P1, [R6+URZ], R4 ;  /* 0x00000004060075a7 */ /* 0x0002a6000802017f */
[----:B--2---:R-:W-:Y:S05]  /*16eb0*/  @!P1 NANOSLEEP.SYNCS 0x989680 ;  /* 0x009896800000995d */ /* 0x004fea0003900000 */
[----:B------:R-:W2:Y:S02]  /*16ec0*/  @!P1 SYNCS.PHASECHK.TRANS64 P1, [R6+URZ], R4 ;  /* 0x00000004060095a7 */ /* 0x000ea4000802007f */
[----:B--2---:R-:W-:Y:S05]  /*16ed0*/  @!P1 BRA `(.L_x_23) ;  /* 0xfffffffc00ec9947 */ /* 0x004fea000383ffff */
[----:B------:R-:W-:Y:S05]  /*16ee0*/  BRA `(.L_x_22) ;  /* 0xfffffeac00187947 */ /* 0x000fea000383ffff */
.L_x_610:
[----:B------:R-:W-:Y:S01]  /*16ef0*/  BSSY B1, `(.L_x_638) ;  /* 0x0000006000017945 */ /* 0x000fe20003800000 */
[----:B------:R-:W-:-:S07]  /*16f00*/  IMAD.MOV.U32 R15, RZ, RZ, -0x1 ;  /* 0xffffffffff0f7424 */ /* 0x000fce00078e00ff */
[----:B------:R-:W-:Y:S05]  /*16f10*/  WARPSYNC.COLLECTIVE R15, `(.L_x_639) ;  /* 0x000000000f0c7348 */ /* 0x000fea0003c00000 */
[----:B------:R-:W-:Y:S02]  /*16f20*/  ELECT P6, UR62, PT ;  /* 0x00000000003e782f */ /* 0x000fe400038c0000 */
[----:B------:R-:W-:Y:S01]  /*16f30*/  MOV R14, UR62 ;  /* 0x0000003e000e7c02 */ /* 0x000fe20008000f00 */
[----:B------:R-:W-:Y:S10]  /*16f40*/  ENDCOLLECTIVE ;  /* 0x000000000000791b */ /* 0x000ff40003800000 */
.L_x_639:
[----:B------:R-:W-:Y:S05]  /*16f50*/  BSYNC B1 ;  /* 0x0000000000017941 */ /* 0x000fea0003800000 */
.L_x_638:
[----:B------:R-:W-:Y:S05]  /*16f60*/  BRA `(.L_x_640) ;  /* 0xffffffe800f07947 */ /* 0x000fea000383ffff */
.L_x_613:
[----:B-1----:R1:W2:Y:S02]  /*16f70*/  SYNCS.PHASECHK.TRANS64.TRYWAIT P1, [R12+URZ+0x60], R7 ;  /* 0x000060070c0075a7 */ /* 0x0022a4000802017f */
[----:B--2---:R-:W-:Y:S05]  /*16f80*/  @!P1 NANOSLEEP.SYNCS 0x989680 ;  /* 0x009896800000995d */ /* 0x004fea0003900000 */
[----:B------:R-:W2:Y:S02]  /*16f90*/  @!P1 SYNCS.PHASECHK.TRANS64 P1, [R12+URZ+0x60], R7 ;  /* 0x000060070c0095a7 */ /* 0x000ea4000802007f */
[----:B--2---:R-:W-:Y:S05]  /*16fa0*/  @!P1 BRA `(.L_x_613) ;  /* 0xfffffffc00f09947 */ /* 0x004fea000383ffff */
[----:B------:R-:W-:Y:S05]  /*16fb0*/  BRA `(.L_x_641) ;  /* 0xffffffec00247947 */ /* 0x000fea000383ffff */
.L_x_622:
[----:B------:R-:W-:Y:S01]  /*16fc0*/  BSSY B0, `(.L_x_642) ;  /* 0x0000006000007945 */ /* 0x000fe20003800000 */
[----:B------:R-:W-:-:S07]  /*16fd0*/  IMAD.MOV.U32 R15, RZ, RZ, -0x1 ;  /* 0xffffffffff0f7424 */ /* 0x000fce00078e00ff */
[----:B------:R-:W-:Y:S05]  /*16fe0*/  WARPSYNC.COLLECTIVE R15, `(.L_x_643) ;  /* 0x000000000f0c7348 */ /* 0x000fea0003c00000 */
[----:B------:R-:W-:Y:S02]  /*16ff0*/  ELECT P6, UR62, PT ;  /* 0x00000000003e782f */ /* 0x000fe400038c0000 */
[----:B------:R-:W-:Y:S01]  /*17000*/  MOV R14, UR62 ;  /* 0x0000003e000e7c02 */ /* 0x000fe20008000f00 */
[----:B------:R-:W-:Y:S10]  /*17010*/  ENDCOLLECTIVE ;  /* 0x000000000000791b */ /* 0x000ff40003800000 */
.L_x_643:
[----:B------:R-:W-:Y:S05]  /*17020*/  BSYNC B0 ;  /* 0x0000000000007941 */ /* 0x000fea0003800000 */
.L_x_642:
[----:B------:R-:W-:Y:S05]  /*17030*/  BRA `(.L_x_644) ;  /* 0xfffffff400a87947 */ /* 0x000fea000383ffff */
.L_x_626:
[----:B0-----:R0:W1:Y:S02]  /*17040*/  SYNCS.PHASECHK.TRANS64.TRYWAIT P0, [R5+URZ], R2 ;  /* 0x00000002050075a7 */ /* 0x001064000800017f */
[----:B-1----:R-:W-:Y:S05]  /*17050*/  @!P0 NANOSLEEP.SYNCS 0x989680 ;  /* 0x009896800000895d */ /* 0x002fea0003900000 */
[----:B------:R-:W1:Y:S02]  /*17060*/  @!P0 SYNCS.PHASECHK.TRANS64 P0, [R5+URZ], R2 ;  /* 0x00000002050085a7 */ /* 0x000e64000800007f */
[----:B-1----:R-:W-:Y:S05]  /*17070*/  @!P0 BRA `(.L_x_626) ;  /* 0xfffffffc00f08947 */ /* 0x002fea000383ffff */
[----:B------:R-:W-:Y:S05]  /*17080*/  BRA `(.L_x_645) ;  /* 0xfffffff400d07947 */ /* 0x000fea000383ffff */
.L_x_627:
[----:B0-----:R0:W1:Y:S02]  /*17090*/  SYNCS.PHASECHK.TRANS64.TRYWAIT P0, [R7+URZ], R0 ;  /* 0x00000000070075a7 */ /* 0x001064000800017f */
[----:B-1----:R-:W-:Y:S05]  /*170a0*/  @!P0 NANOSLEEP.SYNCS 0x989680 ;  /* 0x009896800000895d */ /* 0x002fea0003900000 */
[----:B------:R-:W1:Y:S02]  /*170b0*/  @!P0 SYNCS.PHASECHK.TRANS64 P0, [R7+URZ], R0 ;  /* 0x00000000070085a7 */ /* 0x000e64000800007f */
[----:B-1----:R-:W-:Y:S05]  /*170c0*/  @!P0 BRA `(.L_x_627) ;  /* 0xfffffffc00f08947 */ /* 0x002fea000383ffff */
[----:B------:R-:W-:Y:S05]  /*170d0*/  BRA `(.L_x_646) ;  /* 0xfffffff400e07947 */ /* 0x000fea000383ffff */
.L_x_628:
[----:B0-----:R0:W1:Y:S02]  /*170e0*/  SYNCS.PHASECHK.TRANS64.TRYWAIT P0, [R7+URZ], R0 ;  /* 0x00000000070075a7 */ /* 0x001064000800017f */
[----:B-1----:R-:W-:Y:S05]  /*170f0*/  @!P0 NANOSLEEP.SYNCS 0x989680 ;  /* 0x009896800000895d */ /* 0x002fea0003900000 */
[----:B------:R-:W1:Y:S02]  /*17100*/  @!P0 SYNCS.PHASECHK.TRANS64 P0, [R7+URZ], R0 ;  /* 0x00000000070085a7 */ /* 0x000e64000800007f */
[----:B-1----:R-:W-:Y:S05]  /*17110*/  @!P0 BRA `(.L_x_628) ;  /* 0xfffffffc00f08947 */ /* 0x002fea000383ffff */
[----:B------:R-:W-:Y:S05]  /*17120*/  BRA `(.L_x_647) ;  /* 0xfffffff400f07947 */ /* 0x000fea000383ffff */
.L_x_629:
[----:B0-----:R0:W1:Y:S02]  /*17130*/  SYNCS.PHASECHK.TRANS64.TRYWAIT P0, [R7+URZ], R0 ;  /* 0x00000000070075a7 */ /* 0x001064000800017f */
[----:B-1----:R-:W-:Y:S05]  /*17140*/  @!P0 NANOSLEEP.SYNCS 0x989680 ;  /* 0x009896800000895d */ /* 0x002fea0003900000 */
[----:B------:R-:W1:Y:S02]  /*17150*/  @!P0 SYNCS.PHASECHK.TRANS64 P0, [R7+URZ], R0 ;  /* 0x00000000070085a7 */ /* 0x000e64000800007f */
[----:B-1----:R-:W-:Y:S05]  /*17160*/  @!P0 BRA `(.L_x_629) ;  /* 0xfffffffc00f08947 */ /* 0x002fea000383ffff */
[----:B------:R-:W-:Y:S05]  /*17170*/  BRA `(.L_x_648) ;  /* 0xfffffff800007947 */ /* 0x000fea000383ffff */
.L_x_630:
[----:B0-----:R0:W1:Y:S02]  /*17180*/  SYNCS.PHASECHK.TRANS64.TRYWAIT P0, [R7+URZ], R0 ;  /* 0x00000000070075a7 */ /* 0x001064000800017f */
[----:B-1----:R-:W-:Y:S05]  /*17190*/  @!P0 NANOSLEEP.SYNCS 0x989680 ;  /* 0x009896800000895d */ /* 0x002fea0003900000 */
[----:B------:R-:W1:Y:S02]  /*171a0*/  @!P0 SYNCS.PHASECHK.TRANS64 P0, [R7+URZ], R0 ;  /* 0x00000000070085a7 */ /* 0x000e64000800007f */
[----:B-1----:R-:W-:Y:S05]  /*171b0*/  @!P0 BRA `(.L_x_630) ;  /* 0xfffffffc00f08947 */ /* 0x002fea000383ffff */
[----:B------:R-:W-:Y:S05]  /*171c0*/  BRA `(.L_x_649) ;  /* 0xfffffff800107947 */ /* 0x000fea000383ffff */
.L_x_631:
[----:B0-----:R0:W1:Y:S02]  /*171d0*/  SYNCS.PHASECHK.TRANS64.TRYWAIT P0, [R7+URZ], R0 ;  /* 0x00000000070075a7 */ /* 0x001064000800017f */
[----:B-1----:R-:W-:Y:S05]  /*171e0*/  @!P0 NANOSLEEP.SYNCS 0x989680 ;  /* 0x009896800000895d */ /* 0x002fea0003900000 */
[----:B------:R-:W1:Y:S02]  /*171f0*/  @!P0 SYNCS.PHASECHK.TRANS64 P0, [R7+URZ], R0 ;  /* 0x00000000070085a7 */ /* 0x000e64000800007f */
[----:B-1----:R-:W-:Y:S05]  /*17200*/  @!P0 BRA `(.L_x_631) ;  /* 0xfffffffc00f08947 */ /* 0x002fea000383ffff */
[----:B------:R-:W-:Y:S05]  /*17210*/  BRA `(.L_x_650) ;  /* 0xfffffff800207947 */ /* 0x000fea000383ffff */
.L_x_632:
[----:B0-----:R0:W1:Y:S02]  /*17220*/  SYNCS.PHASECHK.TRANS64.TRYWAIT P0, [R7+URZ], R0 ;  /* 0x00000000070075a7 */ /* 0x001064000800017f */
[----:B-1----:R-:W-:Y:S05]  /*17230*/  @!P0 NANOSLEEP.SYNCS 0x989680 ;  /* 0x009896800000895d */ /* 0x002fea0003900000 */
[----:B------:R-:W1:Y:S02]  /*17240*/  @!P0 SYNCS.PHASECHK.TRANS64 P0, [R7+URZ], R0 ;  /* 0x00000000070085a7 */ /* 0x000e64000800007f */
[----:B-1----:R-:W-:Y:S05]  /*17250*/  @!P0 BRA `(.L_x_632) ;  /* 0xfffffffc00f08947 */ /* 0x002fea000383ffff */
[----:B------:R-:W-:Y:S05]  /*17260*/  BRA `(.L_x_651) ;  /* 0xfffffff800307947 */ /* 0x000fea000383ffff */
.L_x_633:
[----:B0-----:R0:W1:Y:S02]  /*17270*/  SYNCS.PHASECHK.TRANS64.TRYWAIT P0, [R7+URZ], R0 ;  /* 0x00000000070075a7 */ /* 0x001064000800017f */
[----:B-1----:R-:W-:Y:S05]  /*17280*/  @!P0 NANOSLEEP.SYNCS 0x989680 ;  /* 0x009896800000895d */ /* 0x002fea0003900000 */
[----:B------:R-:W1:Y:S02]  /*17290*/  @!P0 SYNCS.PHASECHK.TRANS64 P0, [R7+URZ], R0 ;  /* 0x00000000070085a7 */ /* 0x000e64000800007f */
[----:B-1----:R-:W-:Y:S05]  /*172a0*/  @!P0 BRA `(.L_x_633) ;  /* 0xfffffffc00f08947 */ /* 0x002fea000383ffff */
[----:B------:R-:W-:Y:S05]  /*172b0*/  BRA `(.L_x_652) ;  /* 0xfffffff800407947 */ /* 0x000fea000383ffff */
.L_x_634:
[----:B0-----:R0:W1:Y:S02]  /*172c0*/  SYNCS.PHASECHK.TRANS64.TRYWAIT P0, [R7+URZ], R0 ;  /* 0x00000000070075a7 */ /* 0x001064000800017f */
[----:B-1----:R-:W-:Y:S05]  /*172d0*/  @!P0 NANOSLEEP.SYNCS 0x989680 ;  /* 0x009896800000895d */ /* 0x002fea0003900000 */
[----:B------:R-:W1:Y:S02]  /*172e0*/  @!P0 SYNCS.PHASECHK.TRANS64 P0, [R7+URZ], R0 ;  /* 0x00000000070085a7 */ /* 0x000e64000800007f */
[----:B-1----:R-:W-:Y:S05]  /*172f0*/  @!P0 BRA `(.L_x_634) ;  /* 0xfffffffc00f08947 */ /* 0x002fea000383ffff */
[----:B------:R-:W-:Y:S05]  /*17300*/  BRA `(.L_x_653) ;  /* 0xfffffff800507947 */ /* 0x000fea000383ffff */
.L_x_635:
[----:B0-----:R0:W1:Y:S02]  /*17310*/  SYNCS.PHASECHK.TRANS64.TRYWAIT P0, [R7+URZ], R0 ;  /* 0x00000000070075a7 */ /* 0x001064000800017f */
[----:B-1----:R-:W-:Y:S05]  /*17320*/  @!P0 NANOSLEEP.SYNCS 0x989680 ;  /* 0x009896800000895d */ /* 0x002fea0003900000 */
[----:B------:R-:W1:Y:S02]  /*17330*/  @!P0 SYNCS.PHASECHK.TRANS64 P0, [R7+URZ], R0 ;  /* 0x00000000070085a7 */ /* 0x000e64000800007f */
[----:B-1----:R-:W-:Y:S05]  /*17340*/  @!P0 BRA `(.L_x_635) ;  /* 0xfffffffc00f08947 */ /* 0x002fea000383ffff */
[----:B------:R-:W-:Y:S05]  /*17350*/  BRA `(.L_x_654) ;  /* 0xfffffff800607947 */ /* 0x000fea000383ffff */
.L_x_636:
[----:B0-----:R0:W1:Y:S02]  /*17360*/  SYNCS.PHASECHK.TRANS64.TRYWAIT P0, [R7+URZ], R0 ;  /* 0x00000000070075a7 */ /* 0x001064000800017f */
[----:B-1----:R-:W-:Y:S05]  /*17370*/  @!P0 NANOSLEEP.SYNCS 0x989680 ;  /* 0x009896800000895d */ /* 0x002fea0003900000 */
[----:B------:R-:W1:Y:S02]  /*17380*/  @!P0 SYNCS.PHASECHK.TRANS64 P0, [R7+URZ], R0 ;  /* 0x00000000070085a7 */ /* 0x000e64000800007f */
[----:B-1----:R-:W-:Y:S05]  /*17390*/  @!P0 BRA `(.L_x_636) ;  /* 0xfffffffc00f08947 */ /* 0x002fea000383ffff */
[----:B------:R-:W-:Y:S05]  /*173a0*/  BRA `(.L_x_655) ;  /* 0xfffffff800707947 */ /* 0x000fea000383ffff */
.L_x_656:
[----:B------:R-:W-:-:S00]  /*173b0*/  BRA `(.L_x_656) ;  /* 0xfffffffc00fc7947 */ /* 0x000fc0000383ffff */
[----:B------:R-:W-:-:S00]  /*173c0*/  NOP ;  /* 0x0000000000007918 */ /* 0x000fc00000000000 */
        /* <DEDUP_REMOVED lines=11> */
.L_x_657:


//--------------------- .nv.global.init           --------------------------
	.section	.nv.global.init,"aw",@progbits
.nv.global.init:
	.type		$str$22,@object
	.size		$str$22,($str$23 - $str$22)
$str$22:
        /*0000*/ 	.byte	0x6b, 0x5f, 0x74, 0x69, 0x6c, 0x65, 0x5f, 0x63, 0x6f, 0x75, 0x6e, 0x74, 0x20, 0x3e, 0x3d, 0x20
        /*0010*/ 	.byte	0x31, 0x00
	.type		$str$23,@object
	.size		$str$23,(__unnamed_1 - $str$23)
$str$23:
        /*0012*/ 	.byte	0x2f, 0x74, 0x6d, 0x70, 0x2f, 0x63, 0x75, 0x74, 0x6c, 0x61, 0x73, 0x73, 0x5f, 0x73, 0x77, 0x65
        /*0022*/ 	.byte	0x65, 0x70, 0x5f, 0x73, 0x72, 0x63, 0x2f, 0x69, 0x6e, 0x63, 0x6c, 0x75, 0x64, 0x65, 0x2f, 0x63
        /*0032*/ 	.byte	0x75, 0x74, 0x6c, 0x61, 0x73, 0x73, 0x2f, 0x67, 0x65, 0x6d, 0x6d, 0x2f, 0x63, 0x6f, 0x6c, 0x6c
        /*0042*/ 	.byte	0x65, 0x63, 0x74, 0x69, 0x76, 0x65, 0x2f, 0x73, 0x6d, 0x39, 0x30, 0x5f, 0x6d, 0x6d, 0x61, 0x5f
        /*0052*/ 	.byte	0x74, 0x6d, 0x61, 0x5f, 0x67, 0x6d, 0x6d, 0x61, 0x5f, 0x73, 0x73, 0x5f, 0x77, 0x61, 0x72, 0x70
        /*0062*/ 	.byte	0x73, 0x70, 0x65, 0x63, 0x69, 0x61, 0x6c, 0x69, 0x7a, 0x65, 0x64, 0x2e, 0x68, 0x70, 0x70, 0x00
	.type		__unnamed_1,@object
	.size		__unnamed_1,(.L_0 - __unnamed_1)
__unnamed_1:
        /* <DEDUP_REMOVED lines=181> */
        /*0bc2*/ 	.byte	0x65, 0x6e, 0x74, 0x69, 0x74, 0x79, 0x5d, 0x00
.L_0:


//--------------------- .nv.shared._ZN7cutlass13device_kernelINS_4gemm6kernel13GemmUniversalIN4cute5tupleIJiiiiEEENS1_10collective13CollectiveMmaINS1_34MainloopSm90TmaGmmaWarpSpecializedILi12ENS5_IJNS4_1CILi1EEESB_SB_EEENS1_35KernelTmaWarpSpecializedCooperativeEEENS5_IJNSA_ILi384EEENSA_ILi192EEENSA_ILi16EEEEEENS_10bfloat16_tENS5_IJlSB_lEEESJ_SK_NS4_8TiledMMAINS4_8MMA_AtomIJNS4_4SM904GMMA28MMA_64x192x16_F32BF16BF16_SSILNSO_5MajorE0ELSQ_0ELNSO_7ScaleInE1ELSR_1EEEEEENS4_6LayoutINS5_IJNSA_ILi2EEESB_SB_EEENS5_IJSB_NSA_ILi0EEESX_EEEEENS5_IJNS4_10UnderscoreES10_S10_EEEEENS4_13SM90_TMA_LOADENS4_14ComposedLayoutINS4_7SwizzleILi1ELi4ELi3EEENS4_18smem_ptr_flag_bitsILi16EEENSU_INS5_IJNSA_ILi8EEESH_EEENS5_IJSH_SB_EEEEEEEvNS4_8identityES13_S1D_vS1E_EENS_8epilogue10collective6detail29Sm90TmaWarpSpecializedAdapterINS1H_15DefaultEpilogueISJ_SK_SK_NS1G_6thread17LinearCombinationISJ_Li1EffLNS1L_9ScaleType4KindE0ELNS_15FloatRoundStyleE2ESJ_EENS1_15EpilogueDefaultEEEEEvvEEEEvNT_6ParamsE --------------------------
	.section	.nv.shared._ZN7cutlass13device_kernelINS_4gemm6kernel13GemmUniversalIN4cute5tupleIJiiiiEEENS1_10collective13CollectiveMmaINS1_34MainloopSm90TmaGmmaWarpSpecializedILi12ENS5_IJNS4_1CILi1EEESB_SB_EEENS1_35KernelTmaWarpSpecializedCooperativeEEENS5_IJNSA_ILi384EEENSA_ILi192EEENSA_ILi16EEEEEENS_10bfloat16_tENS5_IJlSB_lEEESJ_SK_NS4_8TiledMMAINS4_8MMA_AtomIJNS4_4SM904GMMA28MMA_64x192x16_F32BF16BF16_SSILNSO_5MajorE0ELSQ_0ELNSO_7ScaleInE1ELSR_1EEEEEENS4_6LayoutINS5_IJNSA_ILi2EEESB_SB_EEENS5_IJSB_NSA_ILi0EEESX_EEEEENS5_IJNS4_10UnderscoreES10_S10_EEEEENS4_13SM90_TMA_LOADENS4_14ComposedLayoutINS4_7SwizzleILi1ELi4ELi3EEENS4_18smem_ptr_flag_bitsILi16EEENSU_INS5_IJNSA_ILi8EEESH_EEENS5_IJSH_SB_EEEEEEEvNS4_8identityES13_S1D_vS1E_EENS_8epilogue10collective6detail29Sm90TmaWarpSpecializedAdapterINS1H_15DefaultEpilogueISJ_SK_SK_NS1G_6thread17LinearCombinationISJ_Li1EffLNS1L_9ScaleType4KindE0ELNS_15FloatRoundStyleE2ESJ_EENS1_15EpilogueDefaultEEEEEvvEEEEvNT_6ParamsE,"aw",@nobits
	.sectionflags	@""
	.align	16
	.zero		1024


//--------------------- .nv.shared.reserved.0     --------------------------
	.section	.nv.shared.reserved.0,"aw",@nobits
	.weak		__nv_reservedSMEM_offset_0_alias
	.size		__nv_reservedSMEM_offset_0_alias, 0, 0
	.other		__nv_reservedSMEM_offset_0_alias,@"STO_CUDA_RESERVED_SHARED STV_DEFAULT"
__nv_reservedSMEM_offset_0_alias:
	.zero		0


//--------------------- .nv.global                --------------------------
	.section	.nv.global,"aw",@nobits
.nv.global:
	.type		_ZN40_INTERNAL_cd8eac6b_4_k_cu_f4bdadf9_185674cute1_E,@object
	.size		_ZN40_INTERNAL_cd8eac6b_4_k_cu_f4bdadf9_185674cute1_E,(_ZN40_INTERNAL_cd8eac6b_4_k_cu_f4bdadf9_185674cuda3std3__45__cpo6cbeginE - _ZN40_INTERNAL_cd8eac6b_4_k_cu_f4bdadf9_185674cute1_E)
_ZN40_INTERNAL_cd8eac6b_4_k_cu_f4bdadf9_185674cute1_E:
	.zero		1
	.type		_ZN40_INTERNAL_cd8eac6b_4_k_cu_f4bdadf9_185674cuda3std3__45__cpo6cbeginE,@object
	.size		_ZN40_INTERNAL_cd8eac6b_4_k_cu_f4bdadf9_185674cuda3std3__45__cpo6cbeginE,(_ZN40_INTERNAL_cd8eac6b_4_k_cu_f4bdadf9_185674cuda3std3__48in_placeE - _ZN40_INTERNAL_cd8eac6b_4_k_cu_f4bdadf9_185674cuda3std3__45__cpo6cbeginE)
_ZN40_INTERNAL_cd8eac6b_4_k_cu_f4bdadf9_185674cuda3std3__45__cpo6cbeginE:
	.zero		1
	.type		_ZN40_INTERNAL_cd8eac6b_4_k_cu_f4bdadf9_185674cuda3std3__48in_placeE,@object
	.size		_ZN40_INTERNAL_cd8eac6b_4_k_cu_f4bdadf9_185674cuda3std3__48in_placeE,(_ZN40_INTERNAL_cd8eac6b_4_k_cu_f4bdadf9_185674cuda3std6ranges3__45__cpo9iter_moveE - _ZN40_INTERNAL_cd8eac6b_4_k_cu_f4bdadf9_185674cuda3std3__48in_placeE)
_ZN40_INTERNAL_cd8eac6b_4_k_cu_f4bdadf9_185674cuda3std3__48in_placeE:
	.zero		1
	.type		_ZN40_INTERNAL_cd8eac6b_4_k_cu_f4bdadf9_185674cuda3std6ranges3__45__cpo9iter_moveE,@object
	.size		_ZN40_INTERNAL_cd8eac6b_4_k_cu_f4bdadf9_185674cuda3std6ranges3__45__cpo9iter_moveE,(_ZN40_INTERNAL_cd8eac6b_4_k_cu_f4bdadf9_185674cuda3std3__45__cpo5beginE - _ZN40_INTERNAL_cd8eac6b_4_k_cu_f4bdadf9_185674cuda3std6ranges3__45__cpo9iter_moveE)
_ZN40_INTERNAL_cd8eac6b_4_k_cu_f4bdadf9_185674cuda3std6ranges3__45__cpo9iter_moveE:
	.zero		1
	.type		_ZN40_INTERNAL_cd8eac6b_4_k_cu_f4bdadf9_185674cuda3std3__45__cpo5beginE,@object
	.size		_ZN40_INTERNAL_cd8eac6b_4_k_cu_f4bdadf9_185674cuda3std3__45__cpo5beginE,(_ZN40_INTERNAL_cd8eac6b_4_k_cu_f4bdadf9_185674cuda3std3__442_GLOBAL__N__cd8eac6b_4_k_cu_f4bdadf9_185676ignoreE - _ZN40_INTERNAL_cd8eac6b_4_k_cu_f4bdadf9_185674cuda3std3__45__cpo5beginE)
_ZN40_INTERNAL_cd8eac6b_4_k_cu_f4bdadf9_185674cuda3std3__45__cpo5beginE:
	.zero		1
	.type		_ZN40_INTERNAL_cd8eac6b_4_k_cu_f4bdadf9_185674cuda3std3__442_GLOBAL__N__cd8eac6b_4_k_cu_f4bdadf9_185676ignoreE,@object
	.size		_ZN40_INTERNAL_cd8eac6b_4_k_cu_f4bdadf9_185674cuda3std3__442_GLOBAL__N__cd8eac6b_4_k_cu_f4bdadf9_185676ignoreE,(_ZN40_INTERNAL_cd8eac6b_4_k_cu_f4bdadf9_185674cute7productE - _ZN40_INTERNAL_cd8eac6b_4_k_cu_f4bdadf9_185674cuda3std3__442_GLOBAL__N__cd8eac6b_4_k_cu_f4bdadf9_185676ignoreE)
_ZN40_INTERNAL_cd8eac6b_4_k_cu_f4bdadf9_185674cuda3std3__442_GLOBAL__N__cd8eac6b_4_k_cu_f4bdadf9_185676ignoreE:
	.zero		1
	.type		_ZN40_INTERNAL_cd8eac6b_4_k_cu_f4bdadf9_185674cute7productE,@object
	.size		_ZN40_INTERNAL_cd8eac6b_4_k_cu_f4bdadf9_185674cute7productE,(_ZN40_INTERNAL_cd8eac6b_4_k_cu_f4bdadf9_185674cuda3std3__45__cpo3endE - _ZN40_INTERNAL_cd8eac6b_4_k_cu_f4bdadf9_185674cute7productE)
_ZN40_INTERNAL_cd8eac6b_4_k_cu_f4bdadf9_185674cute7productE:
	.zero		1
	.type		_ZN40_INTERNAL_cd8eac6b_4_k_cu_f4bdadf9_185674cuda3std3__45__cpo3endE,@object
	.size		_ZN40_INTERNAL_cd8eac6b_4_k_cu_f4bdadf9_185674cuda3std3__45__cpo3endE,(_ZN40_INTERNAL_cd8eac6b_4_k_cu_f4bdadf9_185674cuda3std3__419piecewise_constructE - _ZN40_INTERNAL_cd8eac6b_4_k_cu_f4bdadf9_185674cuda3std3__45__cpo3endE)
_ZN40_INTERNAL_cd8eac6b_4_k_cu_f4bdadf9_185674cuda3std3__45__cpo3endE:
	.zero		1
	.type		_ZN40_INTERNAL_cd8eac6b_4_k_cu_f4bdadf9_185674cuda3std3__419piecewise_constructE,@object
	.size		_ZN40_INTERNAL_cd8eac6b_4_k_cu_f4bdadf9_185674cuda3std3__419piecewise_constructE,(_ZN40_INTERNAL_cd8eac6b_4_k_cu_f4bdadf9_185674cuda3std3__45__cpo4cendE - _ZN40_INTERNAL_cd8eac6b_4_k_cu_f4bdadf9_185674cuda3std3__419piecewise_constructE)
_ZN40_INTERNAL_cd8eac6b_4_k_cu_f4bdadf9_185674cuda3std3__419piecewise_constructE:
	.zero		1
	.type		_ZN40_INTERNAL_cd8eac6b_4_k_cu_f4bdadf9_185674cuda3std3__45__cpo4cendE,@object
	.size		_ZN40_INTERNAL_cd8eac6b_4_k_cu_f4bdadf9_185674cuda3std3__45__cpo4cendE,(_ZN40_INTERNAL_cd8eac6b_4_k_cu_f4bdadf9_185674cuda3std6ranges3__45__cpo4swapE - _ZN40_INTERNAL_cd8eac6b_4_k_cu_f4bdadf9_185674cuda3std3__45__cpo4cendE)
_ZN40_INTERNAL_cd8eac6b_4_k_cu_f4bdadf9_185674cuda3std3__45__cpo4cendE:
	.zero		1
	.type		_ZN40_INTERNAL_cd8eac6b_4_k_cu_f4bdadf9_185674cuda3std6ranges3__45__cpo4swapE,@object
	.size		_ZN40_INTERNAL_cd8eac6b_4_k_cu_f4bdadf9_185674cuda3std6ranges3__45__cpo4swapE,(.L_8 - _ZN40_INTERNAL_cd8eac6b_4_k_cu_f4bdadf9_185674cuda3std6ranges3__45__cpo4swapE)
_ZN40_INTERNAL_cd8eac6b_4_k_cu_f4bdadf9_185674cuda3std6ranges3__45__cpo4swapE:
	.zero		1
.L_8:


//--------------------- .nv.constant0._ZN7cutlass13device_kernelINS_4gemm6kernel13GemmUniversalIN4cute5tupleIJiiiiEEENS1_10collective13CollectiveMmaINS1_34MainloopSm90TmaGmmaWarpSpecializedILi12ENS5_IJNS4_1CILi1EEESB_SB_EEENS1_35KernelTmaWarpSpecializedCooperativeEEENS5_IJNSA_ILi384EEENSA_ILi192EEENSA_ILi16EEEEEENS_10bfloat16_tENS5_IJlSB_lEEESJ_SK_NS4_8TiledMMAINS4_8MMA_AtomIJNS4_4SM904GMMA28MMA_64x192x16_F32BF16BF16_SSILNSO_5MajorE0ELSQ_0ELNSO_7ScaleInE1ELSR_1EEEEEENS4_6LayoutINS5_IJNSA_ILi2EEESB_SB_EEENS5_IJSB_NSA_ILi0EEESX_EEEEENS5_IJNS4_10UnderscoreES10_S10_EEEEENS4_13SM90_TMA_LOADENS4_14ComposedLayoutINS4_7SwizzleILi1ELi4ELi3EEENS4_18smem_ptr_flag_bitsILi16EEENSU_INS5_IJNSA_ILi8EEESH_EEENS5_IJSH_SB_EEEEEEEvNS4_8identityES13_S1D_vS1E_EENS_8epilogue10collective6detail29Sm90TmaWarpSpecializedAdapterINS1H_15DefaultEpilogueISJ_SK_SK_NS1G_6thread17LinearCombinationISJ_Li1EffLNS1L_9ScaleType4KindE0ELNS_15FloatRoundStyleE2ESJ_EENS1_15EpilogueDefaultEEEEEvvEEEEvNT_6ParamsE --------------------------
	.section	.nv.constant0._ZN7cutlass13device_kernelINS_4gemm6kernel13GemmUniversalIN4cute5tupleIJiiiiEEENS1_10collective13CollectiveMmaINS1_34MainloopSm90TmaGmmaWarpSpecializedILi12ENS5_IJNS4_1CILi1EEESB_SB_EEENS1_35KernelTmaWarpSpecializedCooperativeEEENS5_IJNSA_ILi384EEENSA_ILi192EEENSA_ILi16EEEEEENS_10bfloat16_tENS5_IJlSB_lEEESJ_SK_NS4_8TiledMMAINS4_8MMA_AtomIJNS4_4SM904GMMA28MMA_64x192x16_F32BF16BF16_SSILNSO_5MajorE0ELSQ_0ELNSO_7ScaleInE1ELSR_1EEEEEENS4_6LayoutINS5_IJNSA_ILi2EEESB_SB_EEENS5_IJSB_NSA_ILi0EEESX_EEEEENS5_IJNS4_10UnderscoreES10_S10_EEEEENS4_13SM90_TMA_LOADENS4_14ComposedLayoutINS4_7SwizzleILi1ELi4ELi3EEENS4_18smem_ptr_flag_bitsILi16EEENSU_INS5_IJNSA_ILi8EEESH_EEENS5_IJSH_SB_EEEEEEEvNS4_8identityES13_S1D_vS1E_EENS_8epilogue10collective6detail29Sm90TmaWarpSpecializedAdapterINS1H_15DefaultEpilogueISJ_SK_SK_NS1G_6thread17LinearCombinationISJ_Li1EffLNS1L_9ScaleType4KindE0ELNS_15FloatRoundStyleE2ESJ_EENS1_15EpilogueDefaultEEEEEvvEEEEvNT_6ParamsE,"a",@progbits
	.sectionflags	@""
	.align	4
.nv.constant0._ZN7cutlass13device_kernelINS_4gemm6kernel13GemmUniversalIN4cute5tupleIJiiiiEEENS1_10collective13CollectiveMmaINS1_34MainloopSm90TmaGmmaWarpSpecializedILi12ENS5_IJNS4_1CILi1EEESB_SB_EEENS1_35KernelTmaWarpSpecializedCooperativeEEENS5_IJNSA_ILi384EEENSA_ILi192EEENSA_ILi16EEEEEENS_10bfloat16_tENS5_IJlSB_lEEESJ_SK_NS4_8TiledMMAINS4_8MMA_AtomIJNS4_4SM904GMMA28MMA_64x192x16_F32BF16BF16_SSILNSO_5MajorE0ELSQ_0ELNSO_7ScaleInE1ELSR_1EEEEEENS4_6LayoutINS5_IJNSA_ILi2EEESB_SB_EEENS5_IJSB_NSA_ILi0EEESX_EEEEENS5_IJNS4_10UnderscoreES10_S10_EEEEENS4_13SM90_TMA_LOADENS4_14ComposedLayoutINS4_7SwizzleILi1ELi4ELi3EEENS4_18smem_ptr_flag_bitsILi16EEENSU_INS5_IJNSA_ILi8EEESH_EEENS5_IJSH_SB_EEEEEEEvNS4_8identityES13_S1D_vS1E_EENS_8epilogue10collective6detail29Sm90TmaWarpSpecializedAdapterINS1H_15DefaultEpilogueISJ_SK_SK_NS1G_6thread17LinearCombinationISJ_Li1EffLNS1L_9ScaleType4KindE0ELNS_15FloatRoundStyleE2ESJ_EENS1_15EpilogueDefaultEEEEEvvEEEEvNT_6ParamsE:
	.zero		1664


//--------------------- SYMBOLS --------------------------

	.type		.nv.reservedSmem.offset0,@object
	.size		.nv.reservedSmem.offset0,0x4
	.type		__assertfail,@function
